// auto-generated by cutlass_sweep.gemm — config: {"arch": "sm_100", "cluster_m": 2, "cluster_n": 1, "dtype": "fp16", "dtype_b": "fp16", "layout": "nt", "stages": 0, "tile_k": 32, "tile_m": 64, "tile_n": 64}
#include "cutlass/cutlass.h"
#include "cutlass/gemm/collective/collective_builder.hpp"
#include "cutlass/gemm/device/gemm_universal_adapter.h"
#include "cutlass/gemm/kernel/gemm_universal.hpp"
#include "cutlass/epilogue/collective/collective_builder.hpp"

using ElemA = cutlass::half_t;
using ElemB = cutlass::half_t;
using ElemCD = cutlass::half_t;
using Acc  = float;
using TileShape    = cute::Shape<cute::_64, cute::_64, cute::_32>;
using ClusterShape = cute::Shape<cute::_2, cute::_1, cute::_1>;

using CollectiveEpilogue = typename cutlass::epilogue::collective::CollectiveBuilder<
    cutlass::arch::Sm100, cutlass::arch::OpClassTensorOp,
    TileShape, ClusterShape,
    cutlass::epilogue::collective::EpilogueTileAuto,
    Acc, Acc,
    ElemCD, cutlass::layout::RowMajor, 128 / cutlass::sizeof_bits<ElemCD>::value,
    ElemCD, cutlass::layout::RowMajor, 128 / cutlass::sizeof_bits<ElemCD>::value,
    cutlass::epilogue::collective::EpilogueScheduleAuto
  >::CollectiveOp;

using CollectiveMainloop = typename cutlass::gemm::collective::CollectiveBuilder<
    cutlass::arch::Sm100, cutlass::arch::OpClassTensorOp,
    ElemA, cutlass::layout::RowMajor, 128 / cutlass::sizeof_bits<ElemA>::value,
    ElemB, cutlass::layout::ColumnMajor, 128 / cutlass::sizeof_bits<ElemB>::value,
    Acc,
    TileShape, ClusterShape,
    cutlass::gemm::collective::StageCountAutoCarveout<static_cast<int>(sizeof(typename CollectiveEpilogue::SharedStorage))>,
    cutlass::gemm::collective::KernelScheduleAuto
  >::CollectiveOp;

using GemmKernel = cutlass::gemm::kernel::GemmUniversal<
    cute::Shape<int,int,int,int>,
    CollectiveMainloop,
    CollectiveEpilogue
>;
using Gemm = cutlass::gemm::device::GemmUniversalAdapter<GemmKernel>;

// Force the device kernel symbol into the cubin without needing a host main.
auto* _anchor = &cutlass::device_kernel<GemmKernel>;


// ===== COMPILED SASS (sm_100a) =====

	.target	sm_100a

	.elftype	@"ET_EXEC"


//--------------------- .note.nv.tkinfo           --------------------------
	.section	.note.nv.tkinfo,"",@"SHT_NOTE"
	.sectionflags	@"SHF_NOTE_NV_TKINFO"
	.tkinfo
        /*0018*/ 	.word	0x00000002
        /*0030*/ 	.string	""
        /*0030*/ 	.string	"ptxas"
        /*0030*/ 	.string	"Cuda compilation tools, release 13.0, V13.0.88"
        /*0030*/ 	.string	"Build cuda_13.0.r13.0/compiler.36424714_0"
        /*0030*/ 	.string	"-arch sm_100a -m 64 "



//--------------------- .note.nv.cuinfo           --------------------------
	.section	.note.nv.cuinfo,"",@"SHT_NOTE"
	.sectionflags	@"SHF_NOTE_NV_CUINFO"
        /*0018*/ 	.short	0x0002
        /*001a*/ 	.short	0x0064
        /*001c*/ 	.short	0x0082
	.zero		2


//--------------------- .nv.info                  --------------------------
	.section	.nv.info,"",@"SHT_CUDA_INFO"
	.align	4


	//----- nvinfo : EIATTR_REGCOUNT
	.align		4
        /*0000*/ 	.byte	0x04, 0x2f
        /*0002*/ 	.short	(.L_19 - .L_18)
	.align		4
.L_18:
        /*0004*/ 	.word	index@(_ZN7cutlass13device_kernelINS_4gemm6kernel13GemmUniversalIN4cute5tupleIJiiiiEEENS1_10collective13CollectiveMmaINS1_35MainloopSm100TmaUmmaWarpSpecializedILi26ELi2ELi4ENS5_IJNS4_1CILi2EEENSA_ILi1EEESC_EEEEENS5_IJNSA_ILi64EEESF_NSA_ILi32EEEEEENS_6half_tENS5_IJlSC_lEEESI_SJ_NS4_8TiledMMAINS4_8MMA_AtomIJNS4_20SM100_MMA_F16BF16_SSISI_SI_fLi64ELi64ELNS4_4UMMA5MajorE0ELSO_0ELNSN_7ScaleInE0ELSP_0EEEEEENS4_6LayoutINS5_IJSC_SC_SC_EEENS5_IJNSA_ILi0EEESU_SU_EEEEENS5_IJNS4_10UnderscoreESX_SX_EEEEENS4_13SM90_TMA_LOADENS4_14ComposedLayoutINS4_7SwizzleILi2ELi4ELi3EEENS4_18smem_ptr_flag_bitsILi16EEENSS_INS5_IJNSA_ILi8EEESG_EEENS5_IJSG_SC_EEEEEEEvNS4_8identityENS4_23SM90_TMA_LOAD_MULTICASTES1A_vS1B_EENS_8epilogue10collective18CollectiveEpilogueINS1E_23Sm100TmaWarpSpecializedILi3ELi2ELi16ELb1ELb0EEEJSH_NS5_IJNSS_ISF_SC_EENSS_ISG_SC_EEEEESI_SJ_SI_SJ_NS1E_6fusion15FusionCallbacksIS1I_NS1M_17LinearCombinationISI_fSI_fLNS_15FloatRoundStyleE2EEESH_S1L_JEEENS4_5SM1004TMEM4LOAD26SM100_TMEM_LOAD_16dp256b4xES10_S1A_NS4_17SM75_U32x4_LDSM_NENS4_14SM90_TMA_STOREES1A_NS4_17SM90_U32x4_STSM_NENS4_39AutoVectorizingCopyWithAssumedAlignmentILi128EEEEEEvvEEEEvNT_6ParamsE)
        /*0008*/ 	.word	0x00000045


	//----- nvinfo : EIATTR_FRAME_SIZE
	.align		4
.L_19:
        /*000c*/ 	.byte	0x04, 0x11
        /*000e*/ 	.short	(.L_21 - .L_20)
	.align		4
.L_20:
        /*0010*/ 	.word	index@($__internal_2_$__cuda_sm10x_tcgen05_guardrail_trap_unallocated_columns_being_dealloced)
        /*0014*/ 	.word	0x00000000


	//----- nvinfo : EIATTR_FRAME_SIZE
	.align		4
.L_21:
        /*0018*/ 	.byte	0x04, 0x11
        /*001a*/ 	.short	(.L_23 - .L_22)
	.align		4
.L_22:
        /*001c*/ 	.word	index@($__internal_1_$__cuda_sm10x_tcgen05_guardrail_trap_phase_invalid_during_alloc)
        /*0020*/ 	.word	0x00000000


	//----- nvinfo : EIATTR_FRAME_SIZE
	.align		4
.L_23:
        /*0024*/ 	.byte	0x04, 0x11
        /*0026*/ 	.short	(.L_25 - .L_24)
	.align		4
.L_24:
        /*0028*/ 	.word	index@($__internal_0_$__cuda_sm10x_tcgen05_guardrail_trap_col_being_dealloced_not_returned_by_alloc)
        /*002c*/ 	.word	0x00000000


	//----- nvinfo : EIATTR_FRAME_SIZE
	.align		4
.L_25:
        /*0030*/ 	.byte	0x04, 0x11
        /*0032*/ 	.short	(.L_27 - .L_26)
	.align		4
.L_26:
        /*0034*/ 	.word	index@(_ZN7cutlass13device_kernelINS_4gemm6kernel13GemmUniversalIN4cute5tupleIJiiiiEEENS1_10collective13CollectiveMmaINS1_35MainloopSm100TmaUmmaWarpSpecializedILi26ELi2ELi4ENS5_IJNS4_1CILi2EEENSA_ILi1EEESC_EEEEENS5_IJNSA_ILi64EEESF_NSA_ILi32EEEEEENS_6half_tENS5_IJlSC_lEEESI_SJ_NS4_8TiledMMAINS4_8MMA_AtomIJNS4_20SM100_MMA_F16BF16_SSISI_SI_fLi64ELi64ELNS4_4UMMA5MajorE0ELSO_0ELNSN_7ScaleInE0ELSP_0EEEEEENS4_6LayoutINS5_IJSC_SC_SC_EEENS5_IJNSA_ILi0EEESU_SU_EEEEENS5_IJNS4_10UnderscoreESX_SX_EEEEENS4_13SM90_TMA_LOADENS4_14ComposedLayoutINS4_7SwizzleILi2ELi4ELi3EEENS4_18smem_ptr_flag_bitsILi16EEENSS_INS5_IJNSA_ILi8EEESG_EEENS5_IJSG_SC_EEEEEEEvNS4_8identityENS4_23SM90_TMA_LOAD_MULTICASTES1A_vS1B_EENS_8epilogue10collective18CollectiveEpilogueINS1E_23Sm100TmaWarpSpecializedILi3ELi2ELi16ELb1ELb0EEEJSH_NS5_IJNSS_ISF_SC_EENSS_ISG_SC_EEEEESI_SJ_SI_SJ_NS1E_6fusion15FusionCallbacksIS1I_NS1M_17LinearCombinationISI_fSI_fLNS_15FloatRoundStyleE2EEESH_S1L_JEEENS4_5SM1004TMEM4LOAD26SM100_TMEM_LOAD_16dp256b4xES10_S1A_NS4_17SM75_U32x4_LDSM_NENS4_14SM90_TMA_STOREES1A_NS4_17SM90_U32x4_STSM_NENS4_39AutoVectorizingCopyWithAssumedAlignmentILi128EEEEEEvvEEEEvNT_6ParamsE)
        /*0038*/ 	.word	0x00000000


	//----- nvinfo : EIATTR_MIN_STACK_SIZE
	.align		4
.L_27:
        /*003c*/ 	.byte	0x04, 0x12
        /*003e*/ 	.short	(.L_29 - .L_28)
	.align		4
.L_28:
        /*0040*/ 	.word	index@(_ZN7cutlass13device_kernelINS_4gemm6kernel13GemmUniversalIN4cute5tupleIJiiiiEEENS1_10collective13CollectiveMmaINS1_35MainloopSm100TmaUmmaWarpSpecializedILi26ELi2ELi4ENS5_IJNS4_1CILi2EEENSA_ILi1EEESC_EEEEENS5_IJNSA_ILi64EEESF_NSA_ILi32EEEEEENS_6half_tENS5_IJlSC_lEEESI_SJ_NS4_8TiledMMAINS4_8MMA_AtomIJNS4_20SM100_MMA_F16BF16_SSISI_SI_fLi64ELi64ELNS4_4UMMA5MajorE0ELSO_0ELNSN_7ScaleInE0ELSP_0EEEEEENS4_6LayoutINS5_IJSC_SC_SC_EEENS5_IJNSA_ILi0EEESU_SU_EEEEENS5_IJNS4_10UnderscoreESX_SX_EEEEENS4_13SM90_TMA_LOADENS4_14ComposedLayoutINS4_7SwizzleILi2ELi4ELi3EEENS4_18smem_ptr_flag_bitsILi16EEENSS_INS5_IJNSA_ILi8EEESG_EEENS5_IJSG_SC_EEEEEEEvNS4_8identityENS4_23SM90_TMA_LOAD_MULTICASTES1A_vS1B_EENS_8epilogue10collective18CollectiveEpilogueINS1E_23Sm100TmaWarpSpecializedILi3ELi2ELi16ELb1ELb0EEEJSH_NS5_IJNSS_ISF_SC_EENSS_ISG_SC_EEEEESI_SJ_SI_SJ_NS1E_6fusion15FusionCallbacksIS1I_NS1M_17LinearCombinationISI_fSI_fLNS_15FloatRoundStyleE2EEESH_S1L_JEEENS4_5SM1004TMEM4LOAD26SM100_TMEM_LOAD_16dp256b4xES10_S1A_NS4_17SM75_U32x4_LDSM_NENS4_14SM90_TMA_STOREES1A_NS4_17SM90_U32x4_STSM_NENS4_39AutoVectorizingCopyWithAssumedAlignmentILi128EEEEEEvvEEEEvNT_6ParamsE)
        /*0044*/ 	.word	0x00000000
.L_29:


//--------------------- .nv.compat                --------------------------
	.section	.nv.compat,"",@"SHT_CUDA_COMPAT_INFO"
	.align	4
        /*0000*/ 	.byte	0x02, 0x09, 0x01, 0x00, 0x02, 0x02, 0x02, 0x00, 0x02, 0x05, 0x05, 0x00, 0x03, 0x07, 0x01, 0x01
        /*0010*/ 	.byte	0x02, 0x03, 0x01, 0x00, 0x02, 0x06, 0x01, 0x00, 0x04, 0x0b, 0x08, 0x00, 0x09, 0x00, 0x00, 0x00
        /*0020*/ 	.byte	0x00, 0x00, 0x00, 0x00


//--------------------- .nv.info._ZN7cutlass13device_kernelINS_4gemm6kernel13GemmUniversalIN4cute5tupleIJiiiiEEENS1_10collective13CollectiveMmaINS1_35MainloopSm100TmaUmmaWarpSpecializedILi26ELi2ELi4ENS5_IJNS4_1CILi2EEENSA_ILi1EEESC_EEEEENS5_IJNSA_ILi64EEESF_NSA_ILi32EEEEEENS_6half_tENS5_IJlSC_lEEESI_SJ_NS4_8TiledMMAINS4_8MMA_AtomIJNS4_20SM100_MMA_F16BF16_SSISI_SI_fLi64ELi64ELNS4_4UMMA5MajorE0ELSO_0ELNSN_7ScaleInE0ELSP_0EEEEEENS4_6LayoutINS5_IJSC_SC_SC_EEENS5_IJNSA_ILi0EEESU_SU_EEEEENS5_IJNS4_10UnderscoreESX_SX_EEEEENS4_13SM90_TMA_LOADENS4_14ComposedLayoutINS4_7SwizzleILi2ELi4ELi3EEENS4_18smem_ptr_flag_bitsILi16EEENSS_INS5_IJNSA_ILi8EEESG_EEENS5_IJSG_SC_EEEEEEEvNS4_8identityENS4_23SM90_TMA_LOAD_MULTICASTES1A_vS1B_EENS_8epilogue10collective18CollectiveEpilogueINS1E_23Sm100TmaWarpSpecializedILi3ELi2ELi16ELb1ELb0EEEJSH_NS5_IJNSS_ISF_SC_EENSS_ISG_SC_EEEEESI_SJ_SI_SJ_NS1E_6fusion15FusionCallbacksIS1I_NS1M_17LinearCombinationISI_fSI_fLNS_15FloatRoundStyleE2EEESH_S1L_JEEENS4_5SM1004TMEM4LOAD26SM100_TMEM_LOAD_16dp256b4xES10_S1A_NS4_17SM75_U32x4_LDSM_NENS4_14SM90_TMA_STOREES1A_NS4_17SM90_U32x4_STSM_NENS4_39AutoVectorizingCopyWithAssumedAlignmentILi128EEEEEEvvEEEEvNT_6ParamsE --------------------------
	.section	.nv.info._ZN7cutlass13device_kernelINS_4gemm6kernel13GemmUniversalIN4cute5tupleIJiiiiEEENS1_10collective13CollectiveMmaINS1_35MainloopSm100TmaUmmaWarpSpecializedILi26ELi2ELi4ENS5_IJNS4_1CILi2EEENSA_ILi1EEESC_EEEEENS5_IJNSA_ILi64EEESF_NSA_ILi32EEEEEENS_6half_tENS5_IJlSC_lEEESI_SJ_NS4_8TiledMMAINS4_8MMA_AtomIJNS4_20SM100_MMA_F16BF16_SSISI_SI_fLi64ELi64ELNS4_4UMMA5MajorE0ELSO_0ELNSN_7ScaleInE0ELSP_0EEEEEENS4_6LayoutINS5_IJSC_SC_SC_EEENS5_IJNSA_ILi0EEESU_SU_EEEEENS5_IJNS4_10UnderscoreESX_SX_EEEEENS4_13SM90_TMA_LOADENS4_14ComposedLayoutINS4_7SwizzleILi2ELi4ELi3EEENS4_18smem_ptr_flag_bitsILi16EEENSS_INS5_IJNSA_ILi8EEESG_EEENS5_IJSG_SC_EEEEEEEvNS4_8identityENS4_23SM90_TMA_LOAD_MULTICASTES1A_vS1B_EENS_8epilogue10collective18CollectiveEpilogueINS1E_23Sm100TmaWarpSpecializedILi3ELi2ELi16ELb1ELb0EEEJSH_NS5_IJNSS_ISF_SC_EENSS_ISG_SC_EEEEESI_SJ_SI_SJ_NS1E_6fusion15FusionCallbacksIS1I_NS1M_17LinearCombinationISI_fSI_fLNS_15FloatRoundStyleE2EEESH_S1L_JEEENS4_5SM1004TMEM4LOAD26SM100_TMEM_LOAD_16dp256b4xES10_S1A_NS4_17SM75_U32x4_LDSM_NENS4_14SM90_TMA_STOREES1A_NS4_17SM90_U32x4_STSM_NENS4_39AutoVectorizingCopyWithAssumedAlignmentILi128EEEEEEvvEEEEvNT_6ParamsE,"",@"SHT_CUDA_INFO"
	.sectionflags	@""
	.align	4


	//----- nvinfo : EIATTR_CUDA_API_VERSION
	.align		4
        /*0000*/ 	.byte	0x04, 0x37
        /*0002*/ 	.short	(.L_31 - .L_30)
.L_30:
        /*0004*/ 	.word	0x00000082


	//----- nvinfo : EIATTR_KPARAM_INFO
	.align		4
.L_31:
        /*0008*/ 	.byte	0x04, 0x17
        /*000a*/ 	.short	(.L_33 - .L_32)
.L_32:
        /*000c*/ 	.word	0x00000000
        /*0010*/ 	.short	0x0000
        /*0012*/ 	.short	0x0000
        /*0014*/ 	.byte	0x00, 0xf0, 0x01, 0x20


	//----- nvinfo : EIATTR_AT_ENTRY_FRAGMENTS
	.align		4
.L_33:
        /*0018*/ 	.byte	0x04, 0x4f
        /*001a*/ 	.short	(.L_35 - .L_34)


	//   ....[0]....
.L_34:
        /*001c*/ 	.word	0x00000006


	//----- nvinfo : EIATTR_RESERVED_SMEM_USED
	.align		4
.L_35:
        /*0020*/ 	.byte	0x01, 0x41
	.zero		2


	//----- nvinfo : EIATTR_SPARSE_MMA_MASK
	.align		4
        /*0024*/ 	.byte	0x03, 0x50
        /*0026*/ 	.short	0x0000


	//----- nvinfo : EIATTR_TCGEN05_1CTA_USED
	.align		4
        /*0028*/ 	.byte	0x01, 0x51
	.zero		2


	//----- nvinfo : EIATTR_MAXREG_COUNT
	.align		4
        /*002c*/ 	.byte	0x03, 0x1b
        /*002e*/ 	.short	0x00ff


	//----- nvinfo : EIATTR_NUM_BARRIERS
	.align		4
        /*0030*/ 	.byte	0x02, 0x4c
        /*0032*/ 	.byte	0x07
	.zero		1


	//----- nvinfo : EIATTR_EXTERNS
	.align		4
        /*0034*/ 	.byte	0x04, 0x0f
        /*0036*/ 	.short	(.L_37 - .L_36)


	//   ....[0]....
	.align		4
.L_36:
        /*0038*/ 	.word	index@(__assertfail)


	//----- nvinfo : EIATTR_MERCURY_ISA_VERSION
	.align		4
.L_37:
        /*003c*/ 	.byte	0x03, 0x5f
        /*003e*/ 	.short	0x0101


	//----- nvinfo : EIATTR_INT_WARP_WIDE_INSTR_OFFSETS
	.align		4
        /*0040*/ 	.byte	0x04, 0x31
        /*0042*/ 	.short	(.L_39 - .L_38)


	//   ....[0]....
.L_38:
        /*0044*/ 	.word	0x00004b30


	//   ....[1]....
        /*0048*/ 	.word	0x00004b60


	//   ....[2]....
        /*004c*/ 	.word	0x00004b80


	//   ....[3]....
        /*0050*/ 	.word	0x00005700


	//   ....[4]....
        /*0054*/ 	.word	0x00005820


	//   ....[5]....
        /*0058*/ 	.word	0x00005970


	//   ....[6]....
        /*005c*/ 	.word	0x00005a90


	//----- nvinfo : EIATTR_COOP_GROUP_MASK_REGIDS
	.align		4
.L_39:
        /*0060*/ 	.byte	0x04, 0x29
        /*0062*/ 	.short	(.L_41 - .L_40)


	//   ....[0]....
.L_40:
        /*0064*/ 	.word	0xffffffff


	//   ....[1]....
        /*0068*/ 	.word	0xffffffff


	//   ....[2]....
        /*006c*/ 	.word	0xffffffff


	//   ....[3]....
        /*0070*/ 	.word	0xffffffff


	//   ....[4]....
        /*0074*/ 	.word	0xffffffff


	//   ....[5]....
        /*0078*/ 	.word	0xffffffff


	//   ....[6]....
        /*007c*/ 	.word	0xffffffff


	//   ....[7]....
        /*0080*/ 	.word	0xffffffff


	//   ....[8]....
        /*0084*/ 	.word	0xffffffff


	//   ....[9]....
        /*0088*/ 	.word	0xffffffff


	//   ....[10]....
        /*008c*/ 	.word	0xffffffff


	//   ....[11]....
        /*0090*/ 	.word	0xffffffff


	//   ....[12]....
        /*0094*/ 	.word	0xffffffff


	//   ....[13]....
        /*0098*/ 	.word	0xffffffff


	//----- nvinfo : EIATTR_COOP_GROUP_INSTR_OFFSETS
	.align		4
.L_41:
        /*009c*/ 	.byte	0x04, 0x28
        /*009e*/ 	.short	(.L_43 - .L_42)


	//   ....[0]....
.L_42:
        /*00a0*/ 	.word	0x00000080


	//   ....[1]....
        /*00a4*/ 	.word	0x000004f0


	//   ....[2]....
        /*00a8*/ 	.word	0x00000970


	//   ....[3]....
        /*00ac*/ 	.word	0x00000af0


	//   ....[4]....
        /*00b0*/ 	.word	0x00000bf0


	//   ....[5]....
        /*00b4*/ 	.word	0x00000d60


	//   ....[6]....
        /*00b8*/ 	.word	0x00000f00


	//   ....[7]....
        /*00bc*/ 	.word	0x000010c0


	//   ....[8]....
        /*00c0*/ 	.word	0x000022e0


	//   ....[9]....
        /*00c4*/ 	.word	0x00003e00


	//   ....[10]....
        /*00c8*/ 	.word	0x00004010


	//   ....[11]....
        /*00cc*/ 	.word	0x00004040


	//   ....[12]....
        /*00d0*/ 	.word	0x00004a10


	//   ....[13]....
        /*00d4*/ 	.word	0x00004c40


	//----- nvinfo : EIATTR_VRC_CTA_INIT_COUNT
	.align		4
.L_43:
        /*00d8*/ 	.byte	0x02, 0x4a
        /*00da*/ 	.byte	0x80
	.zero		1


	//----- nvinfo : EIATTR_SYSCALL_OFFSETS
	.align		4
        /*00dc*/ 	.byte	0x04, 0x46
        /*00de*/ 	.short	(.L_45 - .L_44)


	//   ....[0]....
.L_44:
        /*00e0*/ 	.word	0x000067b0


	//   ....[1]....
        /*00e4*/ 	.word	0x000068a0


	//   ....[2]....
        /*00e8*/ 	.word	0x000070e0


	//   ....[3]....
        /*00ec*/ 	.word	0x00007a30


	//----- nvinfo : EIATTR_MBARRIER_INSTR_OFFSETS
	.align		4
.L_45:
        /*00f0*/ 	.byte	0x04, 0x39
        /*00f2*/ 	.short	(.L_47 - .L_46)


	//   ....[0]....
.L_46:
        /*00f4*/ 	.word	0x00000610
        /*00f8*/ 	.word	0x000000ff
        /*00fc*/ 	.word	0x00000000
        /*0100*/ 	.short	0x0100
        /*0102*/ 	.byte	0x04
	.zero		1


	//   ....[1]....
        /*0104*/ 	.word	0x00000620
        /*0108*/ 	.word	0x000000ff
        /*010c*/ 	.word	0x000000d0
        /*0110*/ 	.short	0x0100
        /*0112*/ 	.byte	0x04
	.zero		1


	//   ....[2]....
        /*0114*/ 	.word	0x00000630
        /*0118*/ 	.word	0x000000ff
        /*011c*/ 	.word	0x00000008
        /*0120*/ 	.short	0x0100
        /*0122*/ 	.byte	0x04
	.zero		1


	//   ....[3]....
        /*0124*/ 	.word	0x00000640
        /*0128*/ 	.word	0x000000ff
        /*012c*/ 	.word	0x000000d8
        /*0130*/ 	.short	0x0100
        /*0132*/ 	.byte	0x04
	.zero		1


	//   ....[4]....
        /*0134*/ 	.word	0x00000650
        /*0138*/ 	.word	0x000000ff
        /*013c*/ 	.word	0x00000010
        /*0140*/ 	.short	0x0100
        /*0142*/ 	.byte	0x04
	.zero		1


	//   ....[5]....
        /*0144*/ 	.word	0x00000660
        /*0148*/ 	.word	0x000000ff
        /*014c*/ 	.word	0x000000e0
        /*0150*/ 	.short	0x0100
        /*0152*/ 	.byte	0x04
	.zero		1


	//   ....[6]....
        /*0154*/ 	.word	0x00000670
        /*0158*/ 	.word	0x000000ff
        /*015c*/ 	.word	0x00000018
        /*0160*/ 	.short	0x0100
        /*0162*/ 	.byte	0x04
	.zero		1


	//   ....[7]....
        /*0164*/ 	.word	0x00000680
        /*0168*/ 	.word	0x000000ff
        /*016c*/ 	.word	0x000000e8
        /*0170*/ 	.short	0x0100
        /*0172*/ 	.byte	0x04
	.zero		1


	//   ....[8]....
        /*0174*/ 	.word	0x00000690
        /*0178*/ 	.word	0x000000ff
        /*017c*/ 	.word	0x00000020
        /*0180*/ 	.short	0x0100
        /*0182*/ 	.byte	0x04
	.zero		1


	//   ....[9]....
        /*0184*/ 	.word	0x000006a0
        /*0188*/ 	.word	0x000000ff
        /*018c*/ 	.word	0x000000f0
        /*0190*/ 	.short	0x0100
        /*0192*/ 	.byte	0x04
	.zero		1


	//   ....[10]....
        /*0194*/ 	.word	0x000006b0
        /*0198*/ 	.word	0x000000ff
        /*019c*/ 	.word	0x00000028
        /*01a0*/ 	.short	0x0100
        /*01a2*/ 	.byte	0x04
	.zero		1


	//   ....[11]....
        /*01a4*/ 	.word	0x000006c0
        /*01a8*/ 	.word	0x000000ff
        /*01ac*/ 	.word	0x000000f8
        /*01b0*/ 	.short	0x0100
        /*01b2*/ 	.byte	0x04
	.zero		1


	//   ....[12]....
        /*01b4*/ 	.word	0x000006d0
        /*01b8*/ 	.word	0x000000ff
        /*01bc*/ 	.word	0x00000030
        /*01c0*/ 	.short	0x0100
        /*01c2*/ 	.byte	0x04
	.zero		1


	//   ....[13]....
        /*01c4*/ 	.word	0x000006e0
        /*01c8*/ 	.word	0x000000ff
        /*01cc*/ 	.word	0x00000100
        /*01d0*/ 	.short	0x0100
        /*01d2*/ 	.byte	0x04
	.zero		1


	//   ....[14]....
        /*01d4*/ 	.word	0x000006f0
        /*01d8*/ 	.word	0x000000ff
        /*01dc*/ 	.word	0x00000038
        /*01e0*/ 	.short	0x0100
        /*01e2*/ 	.byte	0x04
	.zero		1


	//   ....[15]....
        /*01e4*/ 	.word	0x00000700
        /*01e8*/ 	.word	0x000000ff
        /*01ec*/ 	.word	0x00000108
        /*01f0*/ 	.short	0x0100
        /*01f2*/ 	.byte	0x04
	.zero		1


	//   ....[16]....
        /*01f4*/ 	.word	0x00000710
        /*01f8*/ 	.word	0x000000ff
        /*01fc*/ 	.word	0x00000040
        /*0200*/ 	.short	0x0100
        /*0202*/ 	.byte	0x04
	.zero		1


	//   ....[17]....
        /*0204*/ 	.word	0x00000720
        /*0208*/ 	.word	0x000000ff
        /*020c*/ 	.word	0x00000110
        /*0210*/ 	.short	0x0100
        /*0212*/ 	.byte	0x04
	.zero		1


	//   ....[18]....
        /*0214*/ 	.word	0x00000730
        /*0218*/ 	.word	0x000000ff
        /*021c*/ 	.word	0x00000048
        /*0220*/ 	.short	0x0100
        /*0222*/ 	.byte	0x04
	.zero		1


	//   ....[19]....
        /*0224*/ 	.word	0x00000740
        /*0228*/ 	.word	0x000000ff
        /*022c*/ 	.word	0x00000118
        /*0230*/ 	.short	0x0100
        /*0232*/ 	.byte	0x04
	.zero		1


	//   ....[20]....
        /*0234*/ 	.word	0x00000750
        /*0238*/ 	.word	0x000000ff
        /*023c*/ 	.word	0x00000050
        /*0240*/ 	.short	0x0100
        /*0242*/ 	.byte	0x04
	.zero		1


	//   ....[21]....
        /*0244*/ 	.word	0x00000760
        /*0248*/ 	.word	0x000000ff
        /*024c*/ 	.word	0x00000120
        /*0250*/ 	.short	0x0100
        /*0252*/ 	.byte	0x04
	.zero		1


	//   ....[22]....
        /*0254*/ 	.word	0x00000770
        /*0258*/ 	.word	0x000000ff
        /*025c*/ 	.word	0x00000058
        /*0260*/ 	.short	0x0100
        /*0262*/ 	.byte	0x04
	.zero		1


	//   ....[23]....
        /*0264*/ 	.word	0x00000780
        /*0268*/ 	.word	0x000000ff
        /*026c*/ 	.word	0x00000128
        /*0270*/ 	.short	0x0100
        /*0272*/ 	.byte	0x04
	.zero		1


	//   ....[24]....
        /*0274*/ 	.word	0x00000790
        /*0278*/ 	.word	0x000000ff
        /*027c*/ 	.word	0x00000060
        /*0280*/ 	.short	0x0100
        /*0282*/ 	.byte	0x04
	.zero		1


	//   ....[25]....
        /*0284*/ 	.word	0x000007a0
        /*0288*/ 	.word	0x000000ff
        /*028c*/ 	.word	0x00000130
        /*0290*/ 	.short	0x0100
        /*0292*/ 	.byte	0x04
	.zero		1


	//   ....[26]....
        /*0294*/ 	.word	0x000007b0
        /*0298*/ 	.word	0x000000ff
        /*029c*/ 	.word	0x00000068
        /*02a0*/ 	.short	0x0100
        /*02a2*/ 	.byte	0x04
	.zero		1


	//   ....[27]....
        /*02a4*/ 	.word	0x000007c0
        /*02a8*/ 	.word	0x000000ff
        /*02ac*/ 	.word	0x00000138
        /*02b0*/ 	.short	0x0100
        /*02b2*/ 	.byte	0x04
	.zero		1


	//   ....[28]....
        /*02b4*/ 	.word	0x000007d0
        /*02b8*/ 	.word	0x000000ff
        /*02bc*/ 	.word	0x00000070
        /*02c0*/ 	.short	0x0100
        /*02c2*/ 	.byte	0x04
	.zero		1


	//   ....[29]....
        /*02c4*/ 	.word	0x000007e0
        /*02c8*/ 	.word	0x000000ff
        /*02cc*/ 	.word	0x00000140
        /*02d0*/ 	.short	0x0100
        /*02d2*/ 	.byte	0x04
	.zero		1


	//   ....[30]....
        /*02d4*/ 	.word	0x000007f0
        /*02d8*/ 	.word	0x000000ff
        /*02dc*/ 	.word	0x00000078
        /*02e0*/ 	.short	0x0100
        /*02e2*/ 	.byte	0x04
	.zero		1


	//   ....[31]....
        /*02e4*/ 	.word	0x00000800
        /*02e8*/ 	.word	0x000000ff
        /*02ec*/ 	.word	0x00000148
        /*02f0*/ 	.short	0x0100
        /*02f2*/ 	.byte	0x04
	.zero		1


	//   ....[32]....
        /*02f4*/ 	.word	0x00000810
        /*02f8*/ 	.word	0x000000ff
        /*02fc*/ 	.word	0x00000080
        /*0300*/ 	.short	0x0100
        /*0302*/ 	.byte	0x04
	.zero		1


	//   ....[33]....
        /*0304*/ 	.word	0x00000820
        /*0308*/ 	.word	0x000000ff
        /*030c*/ 	.word	0x00000150
        /*0310*/ 	.short	0x0100
        /*0312*/ 	.byte	0x04
	.zero		1


	//   ....[34]....
        /*0314*/ 	.word	0x00000830
        /*0318*/ 	.word	0x000000ff
        /*031c*/ 	.word	0x00000088
        /*0320*/ 	.short	0x0100
        /*0322*/ 	.byte	0x04
	.zero		1


	//   ....[35]....
        /*0324*/ 	.word	0x00000840
        /*0328*/ 	.word	0x000000ff
        /*032c*/ 	.word	0x00000158
        /*0330*/ 	.short	0x0100
        /*0332*/ 	.byte	0x04
	.zero		1


	//   ....[36]....
        /*0334*/ 	.word	0x00000850
        /*0338*/ 	.word	0x000000ff
        /*033c*/ 	.word	0x00000090
        /*0340*/ 	.short	0x0100
        /*0342*/ 	.byte	0x04
	.zero		1


	//   ....[37]....
        /*0344*/ 	.word	0x00000860
        /*0348*/ 	.word	0x000000ff
        /*034c*/ 	.word	0x00000160
        /*0350*/ 	.short	0x0100
        /*0352*/ 	.byte	0x04
	.zero		1


	//   ....[38]....
        /*0354*/ 	.word	0x00000870
        /*0358*/ 	.word	0x000000ff
        /*035c*/ 	.word	0x00000098
        /*0360*/ 	.short	0x0100
        /*0362*/ 	.byte	0x04
	.zero		1


	//   ....[39]....
        /*0364*/ 	.word	0x00000880
        /*0368*/ 	.word	0x000000ff
        /*036c*/ 	.word	0x00000168
        /*0370*/ 	.short	0x0100
        /*0372*/ 	.byte	0x04
	.zero		1


	//   ....[40]....
        /*0374*/ 	.word	0x00000890
        /*0378*/ 	.word	0x000000ff
        /*037c*/ 	.word	0x000000a0
        /*0380*/ 	.short	0x0100
        /*0382*/ 	.byte	0x04
	.zero		1


	//   ....[41]....
        /*0384*/ 	.word	0x000008a0
        /*0388*/ 	.word	0x000000ff
        /*038c*/ 	.word	0x00000170
        /*0390*/ 	.short	0x0100
        /*0392*/ 	.byte	0x04
	.zero		1


	//   ....[42]....
        /*0394*/ 	.word	0x000008b0
        /*0398*/ 	.word	0x000000ff
        /*039c*/ 	.word	0x000000a8
        /*03a0*/ 	.short	0x0100
        /*03a2*/ 	.byte	0x04
	.zero		1


	//   ....[43]....
        /*03a4*/ 	.word	0x000008c0
        /*03a8*/ 	.word	0x000000ff
        /*03ac*/ 	.word	0x00000178
        /*03b0*/ 	.short	0x0100
        /*03b2*/ 	.byte	0x04
	.zero		1


	//   ....[44]....
        /*03b4*/ 	.word	0x000008d0
        /*03b8*/ 	.word	0x000000ff
        /*03bc*/ 	.word	0x000000b0
        /*03c0*/ 	.short	0x0100
        /*03c2*/ 	.byte	0x04
	.zero		1


	//   ....[45]....
        /*03c4*/ 	.word	0x000008e0
        /*03c8*/ 	.word	0x000000ff
        /*03cc*/ 	.word	0x00000180
        /*03d0*/ 	.short	0x0100
        /*03d2*/ 	.byte	0x04
	.zero		1


	//   ....[46]....
        /*03d4*/ 	.word	0x000008f0
        /*03d8*/ 	.word	0x000000ff
        /*03dc*/ 	.word	0x000000b8
        /*03e0*/ 	.short	0x0100
        /*03e2*/ 	.byte	0x04
	.zero		1


	//   ....[47]....
        /*03e4*/ 	.word	0x00000900
        /*03e8*/ 	.word	0x000000ff
        /*03ec*/ 	.word	0x00000188
        /*03f0*/ 	.short	0x0100
        /*03f2*/ 	.byte	0x04
	.zero		1


	//   ....[48]....
        /*03f4*/ 	.word	0x00000910
        /*03f8*/ 	.word	0x000000ff
        /*03fc*/ 	.word	0x000000c0
        /*0400*/ 	.short	0x0100
        /*0402*/ 	.byte	0x04
	.zero		1


	//   ....[49]....
        /*0404*/ 	.word	0x00000920
        /*0408*/ 	.word	0x000000ff
        /*040c*/ 	.word	0x00000190
        /*0410*/ 	.short	0x0100
        /*0412*/ 	.byte	0x04
	.zero		1


	//   ....[50]....
        /*0414*/ 	.word	0x00000930
        /*0418*/ 	.word	0x000000ff
        /*041c*/ 	.word	0x000000c8
        /*0420*/ 	.short	0x0100
        /*0422*/ 	.byte	0x04
	.zero		1


	//   ....[51]....
        /*0424*/ 	.word	0x00000940
        /*0428*/ 	.word	0x000000ff
        /*042c*/ 	.word	0x00000198
        /*0430*/ 	.short	0x0100
        /*0432*/ 	.byte	0x04
	.zero		1


	//   ....[52]....
        /*0434*/ 	.word	0x00000a80
        /*0438*/ 	.word	0x000000ff
        /*043c*/ 	.word	0x000001a0
        /*0440*/ 	.short	0x0100
        /*0442*/ 	.byte	0x04
	.zero		1


	//   ....[53]....
        /*0444*/ 	.word	0x00000a90
        /*0448*/ 	.word	0x000000ff
        /*044c*/ 	.word	0x000001b8
        /*0450*/ 	.short	0x0100
        /*0452*/ 	.byte	0x04
	.zero		1


	//   ....[54]....
        /*0454*/ 	.word	0x00000aa0
        /*0458*/ 	.word	0x000000ff
        /*045c*/ 	.word	0x000001a8
        /*0460*/ 	.short	0x0100
        /*0462*/ 	.byte	0x04
	.zero		1


	//   ....[55]....
        /*0464*/ 	.word	0x00000ab0
        /*0468*/ 	.word	0x000000ff
        /*046c*/ 	.word	0x000001c0
        /*0470*/ 	.short	0x0100
        /*0472*/ 	.byte	0x04
	.zero		1


	//   ....[56]....
        /*0474*/ 	.word	0x00000ac0
        /*0478*/ 	.word	0x000000ff
        /*047c*/ 	.word	0x000001b0
        /*0480*/ 	.short	0x0100
        /*0482*/ 	.byte	0x04
	.zero		1


	//   ....[57]....
        /*0484*/ 	.word	0x00000ad0
        /*0488*/ 	.word	0x000000ff
        /*048c*/ 	.word	0x000001c8
        /*0490*/ 	.short	0x0100
        /*0492*/ 	.byte	0x04
	.zero		1


	//   ....[58]....
        /*0494*/ 	.word	0x00000bc0
        /*0498*/ 	.word	0x000000ff
        /*049c*/ 	.word	0x000001d0
        /*04a0*/ 	.short	0x0100
        /*04a2*/ 	.byte	0x06
	.zero		1


	//   ....[59]....
        /*04a4*/ 	.word	0x00000bd0
        /*04a8*/ 	.word	0x000000ff
        /*04ac*/ 	.word	0x000001d8
        /*04b0*/ 	.short	0x0100
        /*04b2*/ 	.byte	0x06
	.zero		1


	//   ....[60]....
        /*04b4*/ 	.word	0x00000d10
        /*04b8*/ 	.word	0x000000ff
        /*04bc*/ 	.word	0x000001e0
        /*04c0*/ 	.short	0x0100
        /*04c2*/ 	.byte	0x06
	.zero		1


	//   ....[61]....
        /*04c4*/ 	.word	0x00000d20
        /*04c8*/ 	.word	0x000000ff
        /*04cc*/ 	.word	0x000001f0
        /*04d0*/ 	.short	0x0100
        /*04d2*/ 	.byte	0x06
	.zero		1


	//   ....[62]....
        /*04d4*/ 	.word	0x00000d30
        /*04d8*/ 	.word	0x000000ff
        /*04dc*/ 	.word	0x000001e8
        /*04e0*/ 	.short	0x0100
        /*04e2*/ 	.byte	0x06
	.zero		1


	//   ....[63]....
        /*04e4*/ 	.word	0x00000d40
        /*04e8*/ 	.word	0x000000ff
        /*04ec*/ 	.word	0x000001f8
        /*04f0*/ 	.short	0x0100
        /*04f2*/ 	.byte	0x06
	.zero		1


	//   ....[64]....
        /*04f4*/ 	.word	0x00000e70
        /*04f8*/ 	.word	0x000000ff
        /*04fc*/ 	.word	0x00000200
        /*0500*/ 	.short	0x0100
        /*0502*/ 	.byte	0x04
	.zero		1


	//   ....[65]....
        /*0504*/ 	.word	0x00000e80
        /*0508*/ 	.word	0x000000ff
        /*050c*/ 	.word	0x00000220
        /*0510*/ 	.short	0x0100
        /*0512*/ 	.byte	0x04
	.zero		1


	//   ....[66]....
        /*0514*/ 	.word	0x00000e90
        /*0518*/ 	.word	0x000000ff
        /*051c*/ 	.word	0x00000208
        /*0520*/ 	.short	0x0100
        /*0522*/ 	.byte	0x04
	.zero		1


	//   ....[67]....
        /*0524*/ 	.word	0x00000ea0
        /*0528*/ 	.word	0x000000ff
        /*052c*/ 	.word	0x00000228
        /*0530*/ 	.short	0x0100
        /*0532*/ 	.byte	0x04
	.zero		1


	//   ....[68]....
        /*0534*/ 	.word	0x00000eb0
        /*0538*/ 	.word	0x000000ff
        /*053c*/ 	.word	0x00000210
        /*0540*/ 	.short	0x0100
        /*0542*/ 	.byte	0x04
	.zero		1


	//   ....[69]....
        /*0544*/ 	.word	0x00000ec0
        /*0548*/ 	.word	0x000000ff
        /*054c*/ 	.word	0x00000230
        /*0550*/ 	.short	0x0100
        /*0552*/ 	.byte	0x04
	.zero		1


	//   ....[70]....
        /*0554*/ 	.word	0x00000ed0
        /*0558*/ 	.word	0x000000ff
        /*055c*/ 	.word	0x00000218
        /*0560*/ 	.short	0x0100
        /*0562*/ 	.byte	0x04
	.zero		1


	//   ....[71]....
        /*0564*/ 	.word	0x00000ee0
        /*0568*/ 	.word	0x000000ff
        /*056c*/ 	.word	0x00000238
        /*0570*/ 	.short	0x0100
        /*0572*/ 	.byte	0x04
	.zero		1


	//   ....[72]....
        /*0574*/ 	.word	0x00000fd0
        /*0578*/ 	.word	0x000000ff
        /*057c*/ 	.word	0x00000240
        /*0580*/ 	.short	0x0100
        /*0582*/ 	.byte	0x04
	.zero		1


	//   ....[73]....
        /*0584*/ 	.word	0x00000fe0
        /*0588*/ 	.word	0x000000ff
        /*058c*/ 	.word	0x00000250
        /*0590*/ 	.short	0x0100
        /*0592*/ 	.byte	0x04
	.zero		1


	//   ....[74]....
        /*0594*/ 	.word	0x00000ff0
        /*0598*/ 	.word	0x000000ff
        /*059c*/ 	.word	0x00000248
        /*05a0*/ 	.short	0x0100
        /*05a2*/ 	.byte	0x04
	.zero		1


	//   ....[75]....
        /*05a4*/ 	.word	0x00001000
        /*05a8*/ 	.word	0x000000ff
        /*05ac*/ 	.word	0x00000258
        /*05b0*/ 	.short	0x0100
        /*05b2*/ 	.byte	0x04
	.zero		1


	//   ....[76]....
        /*05b4*/ 	.word	0x00001b40
        /*05b8*/ 	.word	0x00000000
        /*05bc*/ 	.word	0x00000250
        /*05c0*/ 	.short	0x010a
        /*05c2*/ 	.byte	0xff
	.zero		1


	//   ....[77]....
        /*05c4*/ 	.word	0x00001b70
        /*05c8*/ 	.word	0x00000000
        /*05cc*/ 	.word	0x00000240
        /*05d0*/ 	.short	0x0101
        /*05d2*/ 	.byte	0xff
	.zero		1


	//   ....[78]....
        /*05d4*/ 	.word	0x00001c40
        /*05d8*/ 	.word	0x000000ff
        /*05dc*/ 	.word	0x000000d0
        /*05e0*/ 	.short	0x010a
        /*05e2*/ 	.byte	0x04
	.zero		1


	//   ....[79]....
        /*05e4*/ 	.word	0x00001cc0
        /*05e8*/ 	.word	0x000000ff
        /*05ec*/ 	.word	0x000000d0
        /*05f0*/ 	.short	0x010a
        /*05f2*/ 	.byte	0x21
	.zero		1


	//   ....[80]....
        /*05f4*/ 	.word	0x00001e50
        /*05f8*/ 	.word	0x000000ff
        /*05fc*/ 	.word	0x000000d0
        /*0600*/ 	.short	0x010a
        /*0602*/ 	.byte	0x08
	.zero		1


	//   ....[81]....
        /*0604*/ 	.word	0x00001f80
        /*0608*/ 	.word	0x000000ff
        /*060c*/ 	.word	0x000001d8
        /*0610*/ 	.short	0x0101
        /*0612*/ 	.byte	0x06
	.zero		1


	//   ....[82]....
        /*0614*/ 	.word	0x00001fa0
        /*0618*/ 	.word	0x000000ff
        /*061c*/ 	.word	0x000000d0
        /*0620*/ 	.short	0x010a
        /*0622*/ 	.byte	0x04
	.zero		1


	//   ....[83]....
        /*0624*/ 	.word	0x00002020
        /*0628*/ 	.word	0x000000ff
        /*062c*/ 	.word	0x000000d0
        /*0630*/ 	.short	0x010a
        /*0632*/ 	.byte	0x11
	.zero		1


	//   ....[84]....
        /*0634*/ 	.word	0x000021d0
        /*0638*/ 	.word	0x000000ff
        /*063c*/ 	.word	0x000000d0
        /*0640*/ 	.short	0x010a
        /*0642*/ 	.byte	0x07
	.zero		1


	//   ....[85]....
        /*0644*/ 	.word	0x00002310
        /*0648*/ 	.word	0x00000003
        /*064c*/ 	.word	0x000001e0
        /*0650*/ 	.short	0x010a
        /*0652*/ 	.byte	0xff
	.zero		1


	//   ....[86]....
        /*0654*/ 	.word	0x00002460
        /*0658*/ 	.word	0x00000000
        /*065c*/ 	.word	0x00000000
        /*0660*/ 	.short	0x0101
        /*0662*/ 	.byte	0xff
	.zero		1


	//   ....[87]....
        /*0664*/ 	.word	0x00002a20
        /*0668*/ 	.word	0x000000ff
        /*066c*/ 	.word	0x00000000
        /*0670*/ 	.short	0x010a
        /*0672*/ 	.byte	0x04
	.zero		1


	//   ....[88]....
        /*0674*/ 	.word	0x00002ab0
        /*0678*/ 	.word	0x000000ff
        /*067c*/ 	.word	0x00000000
        /*0680*/ 	.short	0x010a
        /*0682*/ 	.byte	0x05
	.zero		1


	//   ....[89]....
        /*0684*/ 	.word	0x00002b40
        /*0688*/ 	.word	0x000000ff
        /*068c*/ 	.word	0x00000000
        /*0690*/ 	.short	0x010a
        /*0692*/ 	.byte	0x05
	.zero		1


	//   ....[90]....
        /*0694*/ 	.word	0x00002bd0
        /*0698*/ 	.word	0x000000ff
        /*069c*/ 	.word	0x00000000
        /*06a0*/ 	.short	0x010a
        /*06a2*/ 	.byte	0x05
	.zero		1


	//   ....[91]....
        /*06a4*/ 	.word	0x00002c60
        /*06a8*/ 	.word	0x000000ff
        /*06ac*/ 	.word	0x00000000
        /*06b0*/ 	.short	0x010a
        /*06b2*/ 	.byte	0x05
	.zero		1


	//   ....[92]....
        /*06b4*/ 	.word	0x00002cf0
        /*06b8*/ 	.word	0x000000ff
        /*06bc*/ 	.word	0x00000000
        /*06c0*/ 	.short	0x010a
        /*06c2*/ 	.byte	0x05
	.zero		1


	//   ....[93]....
        /*06c4*/ 	.word	0x00002d80
        /*06c8*/ 	.word	0x000000ff
        /*06cc*/ 	.word	0x00000000
        /*06d0*/ 	.short	0x010a
        /*06d2*/ 	.byte	0x05
	.zero		1


	//   ....[94]....
        /*06d4*/ 	.word	0x00002e10
        /*06d8*/ 	.word	0x000000ff
        /*06dc*/ 	.word	0x00000000
        /*06e0*/ 	.short	0x010a
        /*06e2*/ 	.byte	0x05
	.zero		1


	//   ....[95]....
        /*06e4*/ 	.word	0x00002ea0
        /*06e8*/ 	.word	0x000000ff
        /*06ec*/ 	.word	0x00000000
        /*06f0*/ 	.short	0x010a
        /*06f2*/ 	.byte	0x05
	.zero		1


	//   ....[96]....
        /*06f4*/ 	.word	0x00002f30
        /*06f8*/ 	.word	0x000000ff
        /*06fc*/ 	.word	0x00000000
        /*0700*/ 	.short	0x010a
        /*0702*/ 	.byte	0x05
	.zero		1


	//   ....[97]....
        /*0704*/ 	.word	0x00002fc0
        /*0708*/ 	.word	0x000000ff
        /*070c*/ 	.word	0x00000000
        /*0710*/ 	.short	0x010a
        /*0712*/ 	.byte	0x05
	.zero		1


	//   ....[98]....
        /*0714*/ 	.word	0x00003050
        /*0718*/ 	.word	0x000000ff
        /*071c*/ 	.word	0x00000000
        /*0720*/ 	.short	0x010a
        /*0722*/ 	.byte	0x05
	.zero		1


	//   ....[99]....
        /*0724*/ 	.word	0x000030e0
        /*0728*/ 	.word	0x000000ff
        /*072c*/ 	.word	0x00000000
        /*0730*/ 	.short	0x010a
        /*0732*/ 	.byte	0x05
	.zero		1


	//   ....[100]....
        /*0734*/ 	.word	0x00003170
        /*0738*/ 	.word	0x000000ff
        /*073c*/ 	.word	0x00000000
        /*0740*/ 	.short	0x010a
        /*0742*/ 	.byte	0x05
	.zero		1


	//   ....[101]....
        /*0744*/ 	.word	0x00003200
        /*0748*/ 	.word	0x000000ff
        /*074c*/ 	.word	0x00000000
        /*0750*/ 	.short	0x010a
        /*0752*/ 	.byte	0x05
	.zero		1


	//   ....[102]....
        /*0754*/ 	.word	0x00003290
        /*0758*/ 	.word	0x000000ff
        /*075c*/ 	.word	0x00000000
        /*0760*/ 	.short	0x010a
        /*0762*/ 	.byte	0x05
	.zero		1


	//   ....[103]....
        /*0764*/ 	.word	0x00003320
        /*0768*/ 	.word	0x000000ff
        /*076c*/ 	.word	0x00000000
        /*0770*/ 	.short	0x010a
        /*0772*/ 	.byte	0x05
	.zero		1


	//   ....[104]....
        /*0774*/ 	.word	0x000033b0
        /*0778*/ 	.word	0x000000ff
        /*077c*/ 	.word	0x00000000
        /*0780*/ 	.short	0x010a
        /*0782*/ 	.byte	0x05
	.zero		1


	//   ....[105]....
        /*0784*/ 	.word	0x00003440
        /*0788*/ 	.word	0x000000ff
        /*078c*/ 	.word	0x00000000
        /*0790*/ 	.short	0x010a
        /*0792*/ 	.byte	0x05
	.zero		1


	//   ....[106]....
        /*0794*/ 	.word	0x000034d0
        /*0798*/ 	.word	0x000000ff
        /*079c*/ 	.word	0x00000000
        /*07a0*/ 	.short	0x010a
        /*07a2*/ 	.byte	0x05
	.zero		1


	//   ....[107]....
        /*07a4*/ 	.word	0x00003560
        /*07a8*/ 	.word	0x000000ff
        /*07ac*/ 	.word	0x00000000
        /*07b0*/ 	.short	0x010a
        /*07b2*/ 	.byte	0x05
	.zero		1


	//   ....[108]....
        /*07b4*/ 	.word	0x000035f0
        /*07b8*/ 	.word	0x000000ff
        /*07bc*/ 	.word	0x00000000
        /*07c0*/ 	.short	0x010a
        /*07c2*/ 	.byte	0x05
	.zero		1


	//   ....[109]....
        /*07c4*/ 	.word	0x00003680
        /*07c8*/ 	.word	0x000000ff
        /*07cc*/ 	.word	0x00000000
        /*07d0*/ 	.short	0x010a
        /*07d2*/ 	.byte	0x05
	.zero		1


	//   ....[110]....
        /*07d4*/ 	.word	0x00003710
        /*07d8*/ 	.word	0x000000ff
        /*07dc*/ 	.word	0x00000000
        /*07e0*/ 	.short	0x010a
        /*07e2*/ 	.byte	0x05
	.zero		1


	//   ....[111]....
        /*07e4*/ 	.word	0x000037a0
        /*07e8*/ 	.word	0x000000ff
        /*07ec*/ 	.word	0x00000000
        /*07f0*/ 	.short	0x010a
        /*07f2*/ 	.byte	0x05
	.zero		1


	//   ....[112]....
        /*07f4*/ 	.word	0x00003840
        /*07f8*/ 	.word	0x00000000
        /*07fc*/ 	.word	0x00000000
        /*0800*/ 	.short	0x010a
        /*0802*/ 	.byte	0xff
	.zero		1


	//   ....[113]....
        /*0804*/ 	.word	0x00003960
        /*0808*/ 	.word	0x00000002
        /*080c*/ 	.word	0x00000240
        /*0810*/ 	.short	0x010a
        /*0812*/ 	.byte	0xff
	.zero		1


	//   ....[114]....
        /*0814*/ 	.word	0x000039d0
        /*0818*/ 	.word	0x00000002
        /*081c*/ 	.word	0x00000000
        /*0820*/ 	.short	0x0101
        /*0822*/ 	.byte	0xff
	.zero		1


	//   ....[115]....
        /*0824*/ 	.word	0x000039f0
        /*0828*/ 	.word	0x000000ff
        /*082c*/ 	.word	0x000001f0
        /*0830*/ 	.short	0x010a
        /*0832*/ 	.byte	0x04
	.zero		1


	//   ....[116]....
        /*0834*/ 	.word	0x00003b10
        /*0838*/ 	.word	0x00000002
        /*083c*/ 	.word	0x000001e0
        /*0840*/ 	.short	0x010a
        /*0842*/ 	.byte	0xff
	.zero		1


	//   ....[117]....
        /*0844*/ 	.word	0x00003c10
        /*0848*/ 	.word	0x00000002
        /*084c*/ 	.word	0x00000000
        /*0850*/ 	.short	0x0101
        /*0852*/ 	.byte	0xff
	.zero		1


	//   ....[118]....
        /*0854*/ 	.word	0x00003ca0
        /*0858*/ 	.word	0x000000ff
        /*085c*/ 	.word	0x000001f0
        /*0860*/ 	.short	0x0106
        /*0862*/ 	.byte	0x04
	.zero		1


	//   ....[119]....
        /*0864*/ 	.word	0x00003cc0
        /*0868*/ 	.word	0x000000ff
        /*086c*/ 	.word	0x000001f0
        /*0870*/ 	.short	0x010a
        /*0872*/ 	.byte	0x04
	.zero		1


	//   ....[120]....
        /*0874*/ 	.word	0x00003d50
        /*0878*/ 	.word	0x000000ff
        /*087c*/ 	.word	0x000001f0
        /*0880*/ 	.short	0x0106
        /*0882*/ 	.byte	0x07
	.zero		1


	//   ....[121]....
        /*0884*/ 	.word	0x00003d90
        /*0888*/ 	.word	0x00000000
        /*088c*/ 	.word	0x000001f0
        /*0890*/ 	.short	0x010a
        /*0892*/ 	.byte	0xff
	.zero		1


	//   ....[122]....
        /*0894*/ 	.word	0x000042a0
        /*0898*/ 	.word	0x00000000
        /*089c*/ 	.word	0x000001e0
        /*08a0*/ 	.short	0x010a
        /*08a2*/ 	.byte	0xff
	.zero		1


	//   ....[123]....
        /*08a4*/ 	.word	0x000043a0
        /*08a8*/ 	.word	0x00000003
        /*08ac*/ 	.word	0x00000000
        /*08b0*/ 	.short	0x0101
        /*08b2*/ 	.byte	0xff
	.zero		1


	//   ....[124]....
        /*08b4*/ 	.word	0x000043b0
        /*08b8*/ 	.word	0x000000ff
        /*08bc*/ 	.word	0x00000000
        /*08c0*/ 	.short	0x010a
        /*08c2*/ 	.byte	0x04
	.zero		1


	//   ....[125]....
        /*08c4*/ 	.word	0x00004430
        /*08c8*/ 	.word	0x000000ff
        /*08cc*/ 	.word	0x00000220
        /*08d0*/ 	.short	0x010a
        /*08d2*/ 	.byte	0x17
	.zero		1


	//   ....[126]....
        /*08d4*/ 	.word	0x00004510
        /*08d8*/ 	.word	0x000000ff
        /*08dc*/ 	.word	0x00000000
        /*08e0*/ 	.short	0x010a
        /*08e2*/ 	.byte	0x05
	.zero		1


	//   ....[127]....
        /*08e4*/ 	.word	0x00004650
        /*08e8*/ 	.word	0x000000ff
        /*08ec*/ 	.word	0x00000000
        /*08f0*/ 	.short	0x010a
        /*08f2*/ 	.byte	0x04
	.zero		1


	//   ....[128]....
        /*08f4*/ 	.word	0x00004840
        /*08f8*/ 	.word	0x000000ff
        /*08fc*/ 	.word	0x00000000
        /*0900*/ 	.short	0x010a
        /*0902*/ 	.byte	0x04
	.zero		1


	//   ....[129]....
        /*0904*/ 	.word	0x000048d0
        /*0908*/ 	.word	0x000000ff
        /*090c*/ 	.word	0x00000000
        /*0910*/ 	.short	0x010a
        /*0912*/ 	.byte	0x05
	.zero		1


	//   ....[130]....
        /*0914*/ 	.word	0x00004960
        /*0918*/ 	.word	0x000000ff
        /*091c*/ 	.word	0x00000000
        /*0920*/ 	.short	0x010a
        /*0922*/ 	.byte	0x05
	.zero		1


	//   ....[131]....
        /*0924*/ 	.word	0x000049f0
        /*0928*/ 	.word	0x000000ff
        /*092c*/ 	.word	0x00000000
        /*0930*/ 	.short	0x010a
        /*0932*/ 	.byte	0x04
	.zero		1


	//   ....[132]....
        /*0934*/ 	.word	0x00004ed0
        /*0938*/ 	.word	0x00000008
        /*093c*/ 	.word	0x000001e0
        /*0940*/ 	.short	0x010a
        /*0942*/ 	.byte	0xff
	.zero		1


	//   ....[133]....
        /*0944*/ 	.word	0x00005040
        /*0948*/ 	.word	0x00000000
        /*094c*/ 	.word	0x00000000
        /*0950*/ 	.short	0x0101
        /*0952*/ 	.byte	0xff
	.zero		1


	//   ....[134]....
        /*0954*/ 	.word	0x00005510
        /*0958*/ 	.word	0x000000ff
        /*095c*/ 	.word	0x000001d8
        /*0960*/ 	.short	0x010a
        /*0962*/ 	.byte	0x18
	.zero		1


	//   ....[135]....
        /*0964*/ 	.word	0x000056e0
        /*0968*/ 	.word	0x000000ff
        /*096c*/ 	.word	0x000001b8
        /*0970*/ 	.short	0x010a
        /*0972*/ 	.byte	0x04
	.zero		1


	//   ....[136]....
        /*0974*/ 	.word	0x000058c0
        /*0978*/ 	.word	0x000000ff
        /*097c*/ 	.word	0x000001a0
        /*0980*/ 	.short	0x010b
        /*0982*/ 	.byte	0x04
	.zero		1


	//   ....[137]....
        /*0984*/ 	.word	0x000058d0
        /*0988*/ 	.word	0x000000ff
        /*098c*/ 	.word	0x00000000
        /*0990*/ 	.short	0x0101
        /*0992*/ 	.byte	0x07
	.zero		1


	//   ....[138]....
        /*0994*/ 	.word	0x000058e0
        /*0998*/ 	.word	0x000000ff
        /*099c*/ 	.word	0x000001b8
        /*09a0*/ 	.short	0x010a
        /*09a2*/ 	.byte	0x05
	.zero		1


	//   ....[139]....
        /*09a4*/ 	.word	0x00005b30
        /*09a8*/ 	.word	0x000000ff
        /*09ac*/ 	.word	0x000001a0
        /*09b0*/ 	.short	0x010b
        /*09b2*/ 	.byte	0x05
	.zero		1


	//   ....[140]....
        /*09b4*/ 	.word	0x00005b40
        /*09b8*/ 	.word	0x000000ff
        /*09bc*/ 	.word	0x00000000
        /*09c0*/ 	.short	0x0101
        /*09c2*/ 	.byte	0x04
	.zero		1


	//   ....[141]....
        /*09c4*/ 	.word	0x00005b90
        /*09c8*/ 	.word	0x000000ff
        /*09cc*/ 	.word	0x00000000
        /*09d0*/ 	.short	0x010a
        /*09d2*/ 	.byte	0x04
	.zero		1


	//   ....[142]....
        /*09d4*/ 	.word	0x00005c20
        /*09d8*/ 	.word	0x000000ff
        /*09dc*/ 	.word	0x00000000
        /*09e0*/ 	.short	0x010a
        /*09e2*/ 	.byte	0x05
	.zero		1


	//   ....[143]....
        /*09e4*/ 	.word	0x00005cc0
        /*09e8*/ 	.word	0x00000000
        /*09ec*/ 	.word	0x00000000
        /*09f0*/ 	.short	0x010a
        /*09f2*/ 	.byte	0xff
	.zero		1


	//   ....[144]....
        /*09f4*/ 	.word	0x00006020
        /*09f8*/ 	.word	0x00000000
        /*09fc*/ 	.word	0x000001e0
        /*0a00*/ 	.short	0x010a
        /*0a02*/ 	.byte	0xff
	.zero		1


	//   ....[145]....
        /*0a04*/ 	.word	0x000060f0
        /*0a08*/ 	.word	0x00000000
        /*0a0c*/ 	.word	0x00000000
        /*0a10*/ 	.short	0x0101
        /*0a12*/ 	.byte	0xff
	.zero		1


	//   ....[146]....
        /*0a14*/ 	.word	0x00006d00
        /*0a18*/ 	.word	0x00000002
        /*0a1c*/ 	.word	0x000001a0
        /*0a20*/ 	.short	0x010a
        /*0a22*/ 	.byte	0xff
	.zero		1


	//   ....[147]....
        /*0a24*/ 	.word	0x00006d40
        /*0a28*/ 	.word	0x0000001b
        /*0a2c*/ 	.word	0x00000200
        /*0a30*/ 	.short	0x010a
        /*0a32*/ 	.byte	0xff
	.zero		1


	//   ....[148]....
        /*0a34*/ 	.word	0x00006e30
        /*0a38*/ 	.word	0x00000002
        /*0a3c*/ 	.word	0x000001a0
        /*0a40*/ 	.short	0x010a
        /*0a42*/ 	.byte	0xff
	.zero		1


	//   ....[149]....
        /*0a44*/ 	.word	0x00006fc0
        /*0a48*/ 	.word	0x0000001b
        /*0a4c*/ 	.word	0x00000200
        /*0a50*/ 	.short	0x010a
        /*0a52*/ 	.byte	0xff
	.zero		1


	//   ....[150]....
        /*0a54*/ 	.word	0x00007790
        /*0a58*/ 	.word	0x00000000
        /*0a5c*/ 	.word	0x00000000
        /*0a60*/ 	.short	0x0101
        /*0a62*/ 	.byte	0xff
	.zero		1


	//   ....[151]....
        /*0a64*/ 	.word	0x000077a0
        /*0a68*/ 	.word	0x00000002
        /*0a6c*/ 	.word	0x000001a0
        /*0a70*/ 	.short	0x010a
        /*0a72*/ 	.byte	0xff
	.zero		1


	//   ....[152]....
        /*0a74*/ 	.word	0x00007860
        /*0a78*/ 	.word	0x00000002
        /*0a7c*/ 	.word	0x000001a0
        /*0a80*/ 	.short	0x010a
        /*0a82*/ 	.byte	0xff
	.zero		1


	//   ....[153]....
        /*0a84*/ 	.word	0x00007c10
        /*0a88*/ 	.word	0x000000ff
        /*0a8c*/ 	.word	0x00000000
        /*0a90*/ 	.short	0x0101
        /*0a92*/ 	.byte	0x04
	.zero		1


	//   ....[154]....
        /*0a94*/ 	.word	0x00008160
        /*0a98*/ 	.word	0x00000000
        /*0a9c*/ 	.word	0x00000000
        /*0aa0*/ 	.short	0x0101
        /*0aa2*/ 	.byte	0xff
	.zero		1


	//   ....[155]....
        /*0aa4*/ 	.word	0x00008410
        /*0aa8*/ 	.word	0x000000ff
        /*0aac*/ 	.word	0x00000000
        /*0ab0*/ 	.short	0x0101
        /*0ab2*/ 	.byte	0x04
	.zero		1


	//   ....[156]....
        /*0ab4*/ 	.word	0x00008430
        /*0ab8*/ 	.word	0x00000000
        /*0abc*/ 	.word	0x00000250
        /*0ac0*/ 	.short	0x010a
        /*0ac2*/ 	.byte	0xff
	.zero		1


	//   ....[157]....
        /*0ac4*/ 	.word	0x00008490
        /*0ac8*/ 	.word	0x00000000
        /*0acc*/ 	.word	0x000000d0
        /*0ad0*/ 	.short	0x010a
        /*0ad2*/ 	.byte	0xff
	.zero		1


	//   ....[158]....
        /*0ad4*/ 	.word	0x000084f0
        /*0ad8*/ 	.word	0x00000000
        /*0adc*/ 	.word	0x000000d0
        /*0ae0*/ 	.short	0x010a
        /*0ae2*/ 	.byte	0xff
	.zero		1


	//   ....[159]....
        /*0ae4*/ 	.word	0x00008540
        /*0ae8*/ 	.word	0x00000003
        /*0aec*/ 	.word	0x000001e0
        /*0af0*/ 	.short	0x010a
        /*0af2*/ 	.byte	0xff
	.zero		1


	//   ....[160]....
        /*0af4*/ 	.word	0x000085a0
        /*0af8*/ 	.word	0x00000000
        /*0afc*/ 	.word	0x00000000
        /*0b00*/ 	.short	0x010a
        /*0b02*/ 	.byte	0xff
	.zero		1


	//   ....[161]....
        /*0b04*/ 	.word	0x00008600
        /*0b08*/ 	.word	0x00000000
        /*0b0c*/ 	.word	0x00000000
        /*0b10*/ 	.short	0x010a
        /*0b12*/ 	.byte	0xff
	.zero		1


	//   ....[162]....
        /*0b14*/ 	.word	0x00008660
        /*0b18*/ 	.word	0x00000000
        /*0b1c*/ 	.word	0x00000000
        /*0b20*/ 	.short	0x010a
        /*0b22*/ 	.byte	0xff
	.zero		1


	//   ....[163]....
        /*0b24*/ 	.word	0x000086c0
        /*0b28*/ 	.word	0x00000000
        /*0b2c*/ 	.word	0x00000000
        /*0b30*/ 	.short	0x010a
        /*0b32*/ 	.byte	0xff
	.zero		1


	//   ....[164]....
        /*0b34*/ 	.word	0x00008720
        /*0b38*/ 	.word	0x00000000
        /*0b3c*/ 	.word	0x00000000
        /*0b40*/ 	.short	0x010a
        /*0b42*/ 	.byte	0xff
	.zero		1


	//   ....[165]....
        /*0b44*/ 	.word	0x00008780
        /*0b48*/ 	.word	0x00000000
        /*0b4c*/ 	.word	0x00000000
        /*0b50*/ 	.short	0x010a
        /*0b52*/ 	.byte	0xff
	.zero		1


	//   ....[166]....
        /*0b54*/ 	.word	0x000087e0
        /*0b58*/ 	.word	0x00000000
        /*0b5c*/ 	.word	0x00000000
        /*0b60*/ 	.short	0x010a
        /*0b62*/ 	.byte	0xff
	.zero		1


	//   ....[167]....
        /*0b64*/ 	.word	0x00008840
        /*0b68*/ 	.word	0x00000000
        /*0b6c*/ 	.word	0x00000000
        /*0b70*/ 	.short	0x010a
        /*0b72*/ 	.byte	0xff
	.zero		1


	//   ....[168]....
        /*0b74*/ 	.word	0x000088a0
        /*0b78*/ 	.word	0x00000000
        /*0b7c*/ 	.word	0x00000000
        /*0b80*/ 	.short	0x010a
        /*0b82*/ 	.byte	0xff
	.zero		1


	//   ....[169]....
        /*0b84*/ 	.word	0x00008900
        /*0b88*/ 	.word	0x00000000
        /*0b8c*/ 	.word	0x00000000
        /*0b90*/ 	.short	0x010a
        /*0b92*/ 	.byte	0xff
	.zero		1


	//   ....[170]....
        /*0b94*/ 	.word	0x00008960
        /*0b98*/ 	.word	0x00000000
        /*0b9c*/ 	.word	0x00000000
        /*0ba0*/ 	.short	0x010a
        /*0ba2*/ 	.byte	0xff
	.zero		1


	//   ....[171]....
        /*0ba4*/ 	.word	0x000089c0
        /*0ba8*/ 	.word	0x00000000
        /*0bac*/ 	.word	0x00000000
        /*0bb0*/ 	.short	0x010a
        /*0bb2*/ 	.byte	0xff
	.zero		1


	//   ....[172]....
        /*0bb4*/ 	.word	0x00008a20
        /*0bb8*/ 	.word	0x00000000
        /*0bbc*/ 	.word	0x00000000
        /*0bc0*/ 	.short	0x010a
        /*0bc2*/ 	.byte	0xff
	.zero		1


	//   ....[173]....
        /*0bc4*/ 	.word	0x00008a80
        /*0bc8*/ 	.word	0x00000000
        /*0bcc*/ 	.word	0x00000000
        /*0bd0*/ 	.short	0x010a
        /*0bd2*/ 	.byte	0xff
	.zero		1


	//   ....[174]....
        /*0bd4*/ 	.word	0x00008ae0
        /*0bd8*/ 	.word	0x00000000
        /*0bdc*/ 	.word	0x00000000
        /*0be0*/ 	.short	0x010a
        /*0be2*/ 	.byte	0xff
	.zero		1


	//   ....[175]....
        /*0be4*/ 	.word	0x00008b40
        /*0be8*/ 	.word	0x00000000
        /*0bec*/ 	.word	0x00000000
        /*0bf0*/ 	.short	0x010a
        /*0bf2*/ 	.byte	0xff
	.zero		1


	//   ....[176]....
        /*0bf4*/ 	.word	0x00008ba0
        /*0bf8*/ 	.word	0x00000000
        /*0bfc*/ 	.word	0x00000000
        /*0c00*/ 	.short	0x010a
        /*0c02*/ 	.byte	0xff
	.zero		1


	//   ....[177]....
        /*0c04*/ 	.word	0x00008c00
        /*0c08*/ 	.word	0x00000000
        /*0c0c*/ 	.word	0x00000000
        /*0c10*/ 	.short	0x010a
        /*0c12*/ 	.byte	0xff
	.zero		1


	//   ....[178]....
        /*0c14*/ 	.word	0x00008c60
        /*0c18*/ 	.word	0x00000000
        /*0c1c*/ 	.word	0x00000000
        /*0c20*/ 	.short	0x010a
        /*0c22*/ 	.byte	0xff
	.zero		1


	//   ....[179]....
        /*0c24*/ 	.word	0x00008cc0
        /*0c28*/ 	.word	0x00000000
        /*0c2c*/ 	.word	0x00000000
        /*0c30*/ 	.short	0x010a
        /*0c32*/ 	.byte	0xff
	.zero		1


	//   ....[180]....
        /*0c34*/ 	.word	0x00008d20
        /*0c38*/ 	.word	0x00000000
        /*0c3c*/ 	.word	0x00000000
        /*0c40*/ 	.short	0x010a
        /*0c42*/ 	.byte	0xff
	.zero		1


	//   ....[181]....
        /*0c44*/ 	.word	0x00008d80
        /*0c48*/ 	.word	0x00000000
        /*0c4c*/ 	.word	0x00000000
        /*0c50*/ 	.short	0x010a
        /*0c52*/ 	.byte	0xff
	.zero		1


	//   ....[182]....
        /*0c54*/ 	.word	0x00008de0
        /*0c58*/ 	.word	0x00000000
        /*0c5c*/ 	.word	0x00000000
        /*0c60*/ 	.short	0x010a
        /*0c62*/ 	.byte	0xff
	.zero		1


	//   ....[183]....
        /*0c64*/ 	.word	0x00008e40
        /*0c68*/ 	.word	0x00000000
        /*0c6c*/ 	.word	0x00000000
        /*0c70*/ 	.short	0x010a
        /*0c72*/ 	.byte	0xff
	.zero		1


	//   ....[184]....
        /*0c74*/ 	.word	0x00008ea0
        /*0c78*/ 	.word	0x00000000
        /*0c7c*/ 	.word	0x00000000
        /*0c80*/ 	.short	0x010a
        /*0c82*/ 	.byte	0xff
	.zero		1


	//   ....[185]....
        /*0c84*/ 	.word	0x00008ef0
        /*0c88*/ 	.word	0x00000002
        /*0c8c*/ 	.word	0x00000240
        /*0c90*/ 	.short	0x010a
        /*0c92*/ 	.byte	0xff
	.zero		1


	//   ....[186]....
        /*0c94*/ 	.word	0x00008f50
        /*0c98*/ 	.word	0x00000002
        /*0c9c*/ 	.word	0x000001f0
        /*0ca0*/ 	.short	0x010a
        /*0ca2*/ 	.byte	0xff
	.zero		1


	//   ....[187]....
        /*0ca4*/ 	.word	0x00008fa0
        /*0ca8*/ 	.word	0x00000002
        /*0cac*/ 	.word	0x000001e0
        /*0cb0*/ 	.short	0x010a
        /*0cb2*/ 	.byte	0xff
	.zero		1


	//   ....[188]....
        /*0cb4*/ 	.word	0x00009000
        /*0cb8*/ 	.word	0x00000000
        /*0cbc*/ 	.word	0x000001f0
        /*0cc0*/ 	.short	0x010a
        /*0cc2*/ 	.byte	0xff
	.zero		1


	//   ....[189]....
        /*0cc4*/ 	.word	0x00009050
        /*0cc8*/ 	.word	0x00000000
        /*0ccc*/ 	.word	0x000001e0
        /*0cd0*/ 	.short	0x010a
        /*0cd2*/ 	.byte	0xff
	.zero		1


	//   ....[190]....
        /*0cd4*/ 	.word	0x000090b0
        /*0cd8*/ 	.word	0x00000002
        /*0cdc*/ 	.word	0x00000220
        /*0ce0*/ 	.short	0x010a
        /*0ce2*/ 	.byte	0xff
	.zero		1


	//   ....[191]....
        /*0ce4*/ 	.word	0x00009110
        /*0ce8*/ 	.word	0x00000000
        /*0cec*/ 	.word	0x00000000
        /*0cf0*/ 	.short	0x010a
        /*0cf2*/ 	.byte	0xff
	.zero		1


	//   ....[192]....
        /*0cf4*/ 	.word	0x00009170
        /*0cf8*/ 	.word	0x00000000
        /*0cfc*/ 	.word	0x00000000
        /*0d00*/ 	.short	0x010a
        /*0d02*/ 	.byte	0xff
	.zero		1


	//   ....[193]....
        /*0d04*/ 	.word	0x000091d0
        /*0d08*/ 	.word	0x00000000
        /*0d0c*/ 	.word	0x00000000
        /*0d10*/ 	.short	0x010a
        /*0d12*/ 	.byte	0xff
	.zero		1


	//   ....[194]....
        /*0d14*/ 	.word	0x00009230
        /*0d18*/ 	.word	0x00000000
        /*0d1c*/ 	.word	0x00000000
        /*0d20*/ 	.short	0x010a
        /*0d22*/ 	.byte	0xff
	.zero		1


	//   ....[195]....
        /*0d24*/ 	.word	0x00009290
        /*0d28*/ 	.word	0x00000000
        /*0d2c*/ 	.word	0x00000000
        /*0d30*/ 	.short	0x010a
        /*0d32*/ 	.byte	0xff
	.zero		1


	//   ....[196]....
        /*0d34*/ 	.word	0x000092e0
        /*0d38*/ 	.word	0x00000008
        /*0d3c*/ 	.word	0x000001e0
        /*0d40*/ 	.short	0x010a
        /*0d42*/ 	.byte	0xff
	.zero		1


	//   ....[197]....
        /*0d44*/ 	.word	0x00009340
        /*0d48*/ 	.word	0x00000000
        /*0d4c*/ 	.word	0x000001d8
        /*0d50*/ 	.short	0x010a
        /*0d52*/ 	.byte	0xff
	.zero		1


	//   ....[198]....
        /*0d54*/ 	.word	0x000093a0
        /*0d58*/ 	.word	0x00000000
        /*0d5c*/ 	.word	0x000001b8
        /*0d60*/ 	.short	0x010a
        /*0d62*/ 	.byte	0xff
	.zero		1


	//   ....[199]....
        /*0d64*/ 	.word	0x00009400
        /*0d68*/ 	.word	0x00000002
        /*0d6c*/ 	.word	0x000001b8
        /*0d70*/ 	.short	0x010a
        /*0d72*/ 	.byte	0xff
	.zero		1


	//   ....[200]....
        /*0d74*/ 	.word	0x00009460
        /*0d78*/ 	.word	0x00000000
        /*0d7c*/ 	.word	0x00000000
        /*0d80*/ 	.short	0x010a
        /*0d82*/ 	.byte	0xff
	.zero		1


	//   ....[201]....
        /*0d84*/ 	.word	0x000094c0
        /*0d88*/ 	.word	0x00000000
        /*0d8c*/ 	.word	0x00000000
        /*0d90*/ 	.short	0x010a
        /*0d92*/ 	.byte	0xff
	.zero		1


	//   ....[202]....
        /*0d94*/ 	.word	0x00009510
        /*0d98*/ 	.word	0x00000000
        /*0d9c*/ 	.word	0x000001e0
        /*0da0*/ 	.short	0x010a
        /*0da2*/ 	.byte	0xff
	.zero		1


	//   ....[203]....
        /*0da4*/ 	.word	0x00009560
        /*0da8*/ 	.word	0x00000002
        /*0dac*/ 	.word	0x000001a0
        /*0db0*/ 	.short	0x010a
        /*0db2*/ 	.byte	0xff
	.zero		1


	//   ....[204]....
        /*0db4*/ 	.word	0x000095b0
        /*0db8*/ 	.word	0x0000001b
        /*0dbc*/ 	.word	0x00000200
        /*0dc0*/ 	.short	0x010a
        /*0dc2*/ 	.byte	0xff
	.zero		1


	//   ....[205]....
        /*0dc4*/ 	.word	0x00009600
        /*0dc8*/ 	.word	0x00000002
        /*0dcc*/ 	.word	0x000001a0
        /*0dd0*/ 	.short	0x010a
        /*0dd2*/ 	.byte	0xff
	.zero		1


	//----- nvinfo : EIATTR_NUM_MBARRIERS
	.align		4
.L_47:
        /*0dd4*/ 	.byte	0x03, 0x38
        /*0dd6*/ 	.short	0x004c


	//----- nvinfo : EIATTR_EXIT_INSTR_OFFSETS
	.align		4
        /*0dd8*/ 	.byte	0x04, 0x1c
        /*0dda*/ 	.short	(.L_49 - .L_48)


	//   ....[0]....
.L_48:
        /*0ddc*/ 	.word	0x00003870


	//   ....[1]....
        /*0de0*/ 	.word	0x00003d60


	//   ....[2]....
        /*0de4*/ 	.word	0x00003dc0


	//   ....[3]....
        /*0de8*/ 	.word	0x00004c50


	//   ....[4]....
        /*0dec*/ 	.word	0x00005cf0


	//   ....[5]....
        /*0df0*/ 	.word	0x00005d30


	//   ....[6]....
        /*0df4*/ 	.word	0x00008300


	//   ....[7]....
        /*0df8*/ 	.word	0x00008380


	//   ....[8]....
        /*0dfc*/ 	.word	0x000083b0


	//   ....[9]....
        /*0e00*/ 	.word	0x00008420


	//----- nvinfo : EIATTR_MAX_THREADS
	.align		4
.L_49:
        /*0e04*/ 	.byte	0x04, 0x05
        /*0e06*/ 	.short	(.L_51 - .L_50)
.L_50:
        /*0e08*/ 	.word	0x00000100
        /*0e0c*/ 	.word	0x00000001
        /*0e10*/ 	.word	0x00000001


	//----- nvinfo : EIATTR_CRS_STACK_SIZE
	.align		4
.L_51:
        /*0e14*/ 	.byte	0x04, 0x1e
        /*0e16*/ 	.short	(.L_53 - .L_52)
.L_52:
        /*0e18*/ 	.word	0x00000000


	//----- nvinfo : EIATTR_CBANK_PARAM_SIZE
	.align		4
.L_53:
        /*0e1c*/ 	.byte	0x03, 0x19
        /*0e1e*/ 	.short	0x0800


	//----- nvinfo : EIATTR_PARAM_CBANK
	.align		4
        /*0e20*/ 	.byte	0x04, 0x0a
        /*0e22*/ 	.short	(.L_55 - .L_54)
	.align		4
.L_54:
        /*0e24*/ 	.word	index@(.nv.constant0._ZN7cutlass13device_kernelINS_4gemm6kernel13GemmUniversalIN4cute5tupleIJiiiiEEENS1_10collective13CollectiveMmaINS1_35MainloopSm100TmaUmmaWarpSpecializedILi26ELi2ELi4ENS5_IJNS4_1CILi2EEENSA_ILi1EEESC_EEEEENS5_IJNSA_ILi64EEESF_NSA_ILi32EEEEEENS_6half_tENS5_IJlSC_lEEESI_SJ_NS4_8TiledMMAINS4_8MMA_AtomIJNS4_20SM100_MMA_F16BF16_SSISI_SI_fLi64ELi64ELNS4_4UMMA5MajorE0ELSO_0ELNSN_7ScaleInE0ELSP_0EEEEEENS4_6LayoutINS5_IJSC_SC_SC_EEENS5_IJNSA_ILi0EEESU_SU_EEEEENS5_IJNS4_10UnderscoreESX_SX_EEEEENS4_13SM90_TMA_LOADENS4_14ComposedLayoutINS4_7SwizzleILi2ELi4ELi3EEENS4_18smem_ptr_flag_bitsILi16EEENSS_INS5_IJNSA_ILi8EEESG_EEENS5_IJSG_SC_EEEEEEEvNS4_8identityENS4_23SM90_TMA_LOAD_MULTICASTES1A_vS1B_EENS_8epilogue10collective18CollectiveEpilogueINS1E_23Sm100TmaWarpSpecializedILi3ELi2ELi16ELb1ELb0EEEJSH_NS5_IJNSS_ISF_SC_EENSS_ISG_SC_EEEEESI_SJ_SI_SJ_NS1E_6fusion15FusionCallbacksIS1I_NS1M_17LinearCombinationISI_fSI_fLNS_15FloatRoundStyleE2EEESH_S1L_JEEENS4_5SM1004TMEM4LOAD26SM100_TMEM_LOAD_16dp256b4xES10_S1A_NS4_17SM75_U32x4_LDSM_NENS4_14SM90_TMA_STOREES1A_NS4_17SM90_U32x4_STSM_NENS4_39AutoVectorizingCopyWithAssumedAlignmentILi128EEEEEEvvEEEEvNT_6ParamsE)
        /*0e28*/ 	.short	0x0380
        /*0e2a*/ 	.short	0x0800


	//----- nvinfo : EIATTR_SW_WAR
	.align		4
.L_55:
        /*0e2c*/ 	.byte	0x04, 0x36
        /*0e2e*/ 	.short	(.L_57 - .L_56)
.L_56:
        /*0e30*/ 	.word	0x00000008
.L_57:


//--------------------- .nv.callgraph             --------------------------
	.section	.nv.callgraph,"",@"SHT_CUDA_CALLGRAPH"
	.align	4
	.sectionentsize	8
	.align		4
        /*0000*/ 	.word	0x00000000
	.align		4
        /*0004*/ 	.word	0xffffffff
	.align		4
        /*0008*/ 	.word	index@(_ZN7cutlass13device_kernelINS_4gemm6kernel13GemmUniversalIN4cute5tupleIJiiiiEEENS1_10collective13CollectiveMmaINS1_35MainloopSm100TmaUmmaWarpSpecializedILi26ELi2ELi4ENS5_IJNS4_1CILi2EEENSA_ILi1EEESC_EEEEENS5_IJNSA_ILi64EEESF_NSA_ILi32EEEEEENS_6half_tENS5_IJlSC_lEEESI_SJ_NS4_8TiledMMAINS4_8MMA_AtomIJNS4_20SM100_MMA_F16BF16_SSISI_SI_fLi64ELi64ELNS4_4UMMA5MajorE0ELSO_0ELNSN_7ScaleInE0ELSP_0EEEEEENS4_6LayoutINS5_IJSC_SC_SC_EEENS5_IJNSA_ILi0EEESU_SU_EEEEENS5_IJNS4_10UnderscoreESX_SX_EEEEENS4_13SM90_TMA_LOADENS4_14ComposedLayoutINS4_7SwizzleILi2ELi4ELi3EEENS4_18smem_ptr_flag_bitsILi16EEENSS_INS5_IJNSA_ILi8EEESG_EEENS5_IJSG_SC_EEEEEEEvNS4_8identityENS4_23SM90_TMA_LOAD_MULTICASTES1A_vS1B_EENS_8epilogue10collective18CollectiveEpilogueINS1E_23Sm100TmaWarpSpecializedILi3ELi2ELi16ELb1ELb0EEEJSH_NS5_IJNSS_ISF_SC_EENSS_ISG_SC_EEEEESI_SJ_SI_SJ_NS1E_6fusion15FusionCallbacksIS1I_NS1M_17LinearCombinationISI_fSI_fLNS_15FloatRoundStyleE2EEESH_S1L_JEEENS4_5SM1004TMEM4LOAD26SM100_TMEM_LOAD_16dp256b4xES10_S1A_NS4_17SM75_U32x4_LDSM_NENS4_14SM90_TMA_STOREES1A_NS4_17SM90_U32x4_STSM_NENS4_39AutoVectorizingCopyWithAssumedAlignmentILi128EEEEEEvvEEEEvNT_6ParamsE)
	.align		4
        /*000c*/ 	.word	index@(__assertfail)
	.align		4
        /*0010*/ 	.word	0x00000000
	.align		4
        /*0014*/ 	.word	0xfffffffe
	.align		4
        /*0018*/ 	.word	0x00000000
	.align		4
        /*001c*/ 	.word	0xfffffffd
	.align		4
        /*0020*/ 	.word	0x00000000
	.align		4
        /*0024*/ 	.word	0xfffffffc


//--------------------- .nv.constant4             --------------------------
	.section	.nv.constant4,"a",@progbits
	.align	8
	.align		8
.nv.constant4:
        /*0000*/ 	.dword	__assertfail
	.align		8
        /*0008*/ 	.dword	__unnamed_1
	.align		8
        /*0010*/ 	.dword	__unnamed_2
	.align		8
        /*0018*/ 	.dword	_ZN39_INTERNAL_80c8bd34_4_k_cu_a58494cc_67984cuda3std3__45__cpo5beginE
	.align		8
        /*0020*/ 	.dword	_ZN39_INTERNAL_80c8bd34_4_k_cu_a58494cc_67984cuda3std3__45__cpo3endE
	.align		8
        /*0028*/ 	.dword	_ZN39_INTERNAL_80c8bd34_4_k_cu_a58494cc_67984cuda3std3__45__cpo6cbeginE
	.align		8
        /*0030*/ 	.dword	_ZN39_INTERNAL_80c8bd34_4_k_cu_a58494cc_67984cuda3std3__45__cpo4cendE
	.align		8
        /*0038*/ 	.dword	_ZN39_INTERNAL_80c8bd34_4_k_cu_a58494cc_67984cuda3std3__441_GLOBAL__N__80c8bd34_4_k_cu_a58494cc_67986ignoreE
	.align		8
        /*0040*/ 	.dword	_ZN39_INTERNAL_80c8bd34_4_k_cu_a58494cc_67984cuda3std3__419piecewise_constructE
	.align		8
        /*0048*/ 	.dword	_ZN39_INTERNAL_80c8bd34_4_k_cu_a58494cc_67984cuda3std3__48in_placeE
	.align		8
        /*0050*/ 	.dword	_ZN39_INTERNAL_80c8bd34_4_k_cu_a58494cc_67984cuda3std6ranges3__45__cpo4swapE
	.align		8
        /*0058*/ 	.dword	_ZN39_INTERNAL_80c8bd34_4_k_cu_a58494cc_67984cuda3std6ranges3__45__cpo9iter_moveE
	.align		8
        /*0060*/ 	.dword	_ZN39_INTERNAL_80c8bd34_4_k_cu_a58494cc_67984cute7productE
	.align		8
        /*0068*/ 	.dword	_ZN39_INTERNAL_80c8bd34_4_k_cu_a58494cc_67984cute1_E
	.align		8
        /*0070*/ 	.dword	$str$25
	.align		8
        /*0078*/ 	.dword	$str$26
	.align		8
        /*0080*/ 	.dword	$str$27
	.align		8
        /*0088*/ 	.dword	$str$28


//--------------------- .text._ZN7cutlass13device_kernelINS_4gemm6kernel13GemmUniversalIN4cute5tupleIJiiiiEEENS1_10collective13CollectiveMmaINS1_35MainloopSm100TmaUmmaWarpSpecializedILi26ELi2ELi4ENS5_IJNS4_1CILi2EEENSA_ILi1EEESC_EEEEENS5_IJNSA_ILi64EEESF_NSA_ILi32EEEEEENS_6half_tENS5_IJlSC_lEEESI_SJ_NS4_8TiledMMAINS4_8MMA_AtomIJNS4_20SM100_MMA_F16BF16_SSISI_SI_fLi64ELi64ELNS4_4UMMA5MajorE0ELSO_0ELNSN_7ScaleInE0ELSP_0EEEEEENS4_6LayoutINS5_IJSC_SC_SC_EEENS5_IJNSA_ILi0EEESU_SU_EEEEENS5_IJNS4_10UnderscoreESX_SX_EEEEENS4_13SM90_TMA_LOADENS4_14ComposedLayoutINS4_7SwizzleILi2ELi4ELi3EEENS4_18smem_ptr_flag_bitsILi16EEENSS_INS5_IJNSA_ILi8EEESG_EEENS5_IJSG_SC_EEEEEEEvNS4_8identityENS4_23SM90_TMA_LOAD_MULTICASTES1A_vS1B_EENS_8epilogue10collective18CollectiveEpilogueINS1E_23Sm100TmaWarpSpecializedILi3ELi2ELi16ELb1ELb0EEEJSH_NS5_IJNSS_ISF_SC_EENSS_ISG_SC_EEEEESI_SJ_SI_SJ_NS1E_6fusion15FusionCallbacksIS1I_NS1M_17LinearCombinationISI_fSI_fLNS_15FloatRoundStyleE2EEESH_S1L_JEEENS4_5SM1004TMEM4LOAD26SM100_TMEM_LOAD_16dp256b4xES10_S1A_NS4_17SM75_U32x4_LDSM_NENS4_14SM90_TMA_STOREES1A_NS4_17SM90_U32x4_STSM_NENS4_39AutoVectorizingCopyWithAssumedAlignmentILi128EEEEEEvvEEEEvNT_6ParamsE --------------------------
	.section	.text._ZN7cutlass13device_kernelINS_4gemm6kernel13GemmUniversalIN4cute5tupleIJiiiiEEENS1_10collective13CollectiveMmaINS1_35MainloopSm100TmaUmmaWarpSpecializedILi26ELi2ELi4ENS5_IJNS4_1CILi2EEENSA_ILi1EEESC_EEEEENS5_IJNSA_ILi64EEESF_NSA_ILi32EEEEEENS_6half_tENS5_IJlSC_lEEESI_SJ_NS4_8TiledMMAINS4_8MMA_AtomIJNS4_20SM100_MMA_F16BF16_SSISI_SI_fLi64ELi64ELNS4_4UMMA5MajorE0ELSO_0ELNSN_7ScaleInE0ELSP_0EEEEEENS4_6LayoutINS5_IJSC_SC_SC_EEENS5_IJNSA_ILi0EEESU_SU_EEEEENS5_IJNS4_10UnderscoreESX_SX_EEEEENS4_13SM90_TMA_LOADENS4_14ComposedLayoutINS4_7SwizzleILi2ELi4ELi3EEENS4_18smem_ptr_flag_bitsILi16EEENSS_INS5_IJNSA_ILi8EEESG_EEENS5_IJSG_SC_EEEEEEEvNS4_8identityENS4_23SM90_TMA_LOAD_MULTICASTES1A_vS1B_EENS_8epilogue10collective18CollectiveEpilogueINS1E_23Sm100TmaWarpSpecializedILi3ELi2ELi16ELb1ELb0EEEJSH_NS5_IJNSS_ISF_SC_EENSS_ISG_SC_EEEEESI_SJ_SI_SJ_NS1E_6fusion15FusionCallbacksIS1I_NS1M_17LinearCombinationISI_fSI_fLNS_15FloatRoundStyleE2EEESH_S1L_JEEENS4_5SM1004TMEM4LOAD26SM100_TMEM_LOAD_16dp256b4xES10_S1A_NS4_17SM75_U32x4_LDSM_NENS4_14SM90_TMA_STOREES1A_NS4_17SM90_U32x4_STSM_NENS4_39AutoVectorizingCopyWithAssumedAlignmentILi128EEEEEEvvEEEEvNT_6ParamsE,"ax",@progbits
	.align	128
.text._ZN7cutlass13device_kernelINS_4gemm6kernel13GemmUniversalIN4cute5tupleIJiiiiEEENS1_10collective13CollectiveMmaINS1_35MainloopSm100TmaUmmaWarpSpecializedILi26ELi2ELi4ENS5_IJNS4_1CILi2EEENSA_ILi1EEESC_EEEEENS5_IJNSA_ILi64EEESF_NSA_ILi32EEEEEENS_6half_tENS5_IJlSC_lEEESI_SJ_NS4_8TiledMMAINS4_8MMA_AtomIJNS4_20SM100_MMA_F16BF16_SSISI_SI_fLi64ELi64ELNS4_4UMMA5MajorE0ELSO_0ELNSN_7ScaleInE0ELSP_0EEEEEENS4_6LayoutINS5_IJSC_SC_SC_EEENS5_IJNSA_ILi0EEESU_SU_EEEEENS5_IJNS4_10UnderscoreESX_SX_EEEEENS4_13SM90_TMA_LOADENS4_14ComposedLayoutINS4_7SwizzleILi2ELi4ELi3EEENS4_18smem_ptr_flag_bitsILi16EEENSS_INS5_IJNSA_ILi8EEESG_EEENS5_IJSG_SC_EEEEEEEvNS4_8identityENS4_23SM90_TMA_LOAD_MULTICASTES1A_vS1B_EENS_8epilogue10collective18CollectiveEpilogueINS1E_23Sm100TmaWarpSpecializedILi3ELi2ELi16ELb1ELb0EEEJSH_NS5_IJNSS_ISF_SC_EENSS_ISG_SC_EEEEESI_SJ_SI_SJ_NS1E_6fusion15FusionCallbacksIS1I_NS1M_17LinearCombinationISI_fSI_fLNS_15FloatRoundStyleE2EEESH_S1L_JEEENS4_5SM1004TMEM4LOAD26SM100_TMEM_LOAD_16dp256b4xES10_S1A_NS4_17SM75_U32x4_LDSM_NENS4_14SM90_TMA_STOREES1A_NS4_17SM90_U32x4_STSM_NENS4_39AutoVectorizingCopyWithAssumedAlignmentILi128EEEEEEvvEEEEvNT_6ParamsE:
        .type           _ZN7cutlass13device_kernelINS_4gemm6kernel13GemmUniversalIN4cute5tupleIJiiiiEEENS1_10collective13CollectiveMmaINS1_35MainloopSm100TmaUmmaWarpSpecializedILi26ELi2ELi4ENS5_IJNS4_1CILi2EEENSA_ILi1EEESC_EEEEENS5_IJNSA_ILi64EEESF_NSA_ILi32EEEEEENS_6half_tENS5_IJlSC_lEEESI_SJ_NS4_8TiledMMAINS4_8MMA_AtomIJNS4_20SM100_MMA_F16BF16_SSISI_SI_fLi64ELi64ELNS4_4UMMA5MajorE0ELSO_0ELNSN_7ScaleInE0ELSP_0EEEEEENS4_6LayoutINS5_IJSC_SC_SC_EEENS5_IJNSA_ILi0EEESU_SU_EEEEENS5_IJNS4_10UnderscoreESX_SX_EEEEENS4_13SM90_TMA_LOADENS4_14ComposedLayoutINS4_7SwizzleILi2ELi4ELi3EEENS4_18smem_ptr_flag_bitsILi16EEENSS_INS5_IJNSA_ILi8EEESG_EEENS5_IJSG_SC_EEEEEEEvNS4_8identityENS4_23SM90_TMA_LOAD_MULTICASTES1A_vS1B_EENS_8epilogue10collective18CollectiveEpilogueINS1E_23Sm100TmaWarpSpecializedILi3ELi2ELi16ELb1ELb0EEEJSH_NS5_IJNSS_ISF_SC_EENSS_ISG_SC_EEEEESI_SJ_SI_SJ_NS1E_6fusion15FusionCallbacksIS1I_NS1M_17LinearCombinationISI_fSI_fLNS_15FloatRoundStyleE2EEESH_S1L_JEEENS4_5SM1004TMEM4LOAD26SM100_TMEM_LOAD_16dp256b4xES10_S1A_NS4_17SM75_U32x4_LDSM_NENS4_14SM90_TMA_STOREES1A_NS4_17SM90_U32x4_STSM_NENS4_39AutoVectorizingCopyWithAssumedAlignmentILi128EEEEEEvvEEEEvNT_6ParamsE,@function
        .size           _ZN7cutlass13device_kernelINS_4gemm6kernel13GemmUniversalIN4cute5tupleIJiiiiEEENS1_10collective13CollectiveMmaINS1_35MainloopSm100TmaUmmaWarpSpecializedILi26ELi2ELi4ENS5_IJNS4_1CILi2EEENSA_ILi1EEESC_EEEEENS5_IJNSA_ILi64EEESF_NSA_ILi32EEEEEENS_6half_tENS5_IJlSC_lEEESI_SJ_NS4_8TiledMMAINS4_8MMA_AtomIJNS4_20SM100_MMA_F16BF16_SSISI_SI_fLi64ELi64ELNS4_4UMMA5MajorE0ELSO_0ELNSN_7ScaleInE0ELSP_0EEEEEENS4_6LayoutINS5_IJSC_SC_SC_EEENS5_IJNSA_ILi0EEESU_SU_EEEEENS5_IJNS4_10UnderscoreESX_SX_EEEEENS4_13SM90_TMA_LOADENS4_14ComposedLayoutINS4_7SwizzleILi2ELi4ELi3EEENS4_18smem_ptr_flag_bitsILi16EEENSS_INS5_IJNSA_ILi8EEESG_EEENS5_IJSG_SC_EEEEEEEvNS4_8identityENS4_23SM90_TMA_LOAD_MULTICASTES1A_vS1B_EENS_8epilogue10collective18CollectiveEpilogueINS1E_23Sm100TmaWarpSpecializedILi3ELi2ELi16ELb1ELb0EEEJSH_NS5_IJNSS_ISF_SC_EENSS_ISG_SC_EEEEESI_SJ_SI_SJ_NS1E_6fusion15FusionCallbacksIS1I_NS1M_17LinearCombinationISI_fSI_fLNS_15FloatRoundStyleE2EEESH_S1L_JEEENS4_5SM1004TMEM4LOAD26SM100_TMEM_LOAD_16dp256b4xES10_S1A_NS4_17SM75_U32x4_LDSM_NENS4_14SM90_TMA_STOREES1A_NS4_17SM90_U32x4_STSM_NENS4_39AutoVectorizingCopyWithAssumedAlignmentILi128EEEEEEvvEEEEvNT_6ParamsE,(.L_x_228 - _ZN7cutlass13device_kernelINS_4gemm6kernel13GemmUniversalIN4cute5tupleIJiiiiEEENS1_10collective13CollectiveMmaINS1_35MainloopSm100TmaUmmaWarpSpecializedILi26ELi2ELi4ENS5_IJNS4_1CILi2EEENSA_ILi1EEESC_EEEEENS5_IJNSA_ILi64EEESF_NSA_ILi32EEEEEENS_6half_tENS5_IJlSC_lEEESI_SJ_NS4_8TiledMMAINS4_8MMA_AtomIJNS4_20SM100_MMA_F16BF16_SSISI_SI_fLi64ELi64ELNS4_4UMMA5MajorE0ELSO_0ELNSN_7ScaleInE0ELSP_0EEEEEENS4_6LayoutINS5_IJSC_SC_SC_EEENS5_IJNSA_ILi0EEESU_SU_EEEEENS5_IJNS4_10UnderscoreESX_SX_EEEEENS4_13SM90_TMA_LOADENS4_14ComposedLayoutINS4_7SwizzleILi2ELi4ELi3EEENS4_18smem_ptr_flag_bitsILi16EEENSS_INS5_IJNSA_ILi8EEESG_EEENS5_IJSG_SC_EEEEEEEvNS4_8identityENS4_23SM90_TMA_LOAD_MULTICASTES1A_vS1B_EENS_8epilogue10collective18CollectiveEpilogueINS1E_23Sm100TmaWarpSpecializedILi3ELi2ELi16ELb1ELb0EEEJSH_NS5_IJNSS_ISF_SC_EENSS_ISG_SC_EEEEESI_SJ_SI_SJ_NS1E_6fusion15FusionCallbacksIS1I_NS1M_17LinearCombinationISI_fSI_fLNS_15FloatRoundStyleE2EEESH_S1L_JEEENS4_5SM1004TMEM4LOAD26SM100_TMEM_LOAD_16dp256b4xES10_S1A_NS4_17SM75_U32x4_LDSM_NENS4_14SM90_TMA_STOREES1A_NS4_17SM90_U32x4_STSM_NENS4_39AutoVectorizingCopyWithAssumedAlignmentILi128EEEEEEvvEEEEvNT_6ParamsE)
        .other          _ZN7cutlass13device_kernelINS_4gemm6kernel13GemmUniversalIN4cute5tupleIJiiiiEEENS1_10collective13CollectiveMmaINS1_35MainloopSm100TmaUmmaWarpSpecializedILi26ELi2ELi4ENS5_IJNS4_1CILi2EEENSA_ILi1EEESC_EEEEENS5_IJNSA_ILi64EEESF_NSA_ILi32EEEEEENS_6half_tENS5_IJlSC_lEEESI_SJ_NS4_8TiledMMAINS4_8MMA_AtomIJNS4_20SM100_MMA_F16BF16_SSISI_SI_fLi64ELi64ELNS4_4UMMA5MajorE0ELSO_0ELNSN_7ScaleInE0ELSP_0EEEEEENS4_6LayoutINS5_IJSC_SC_SC_EEENS5_IJNSA_ILi0EEESU_SU_EEEEENS5_IJNS4_10UnderscoreESX_SX_EEEEENS4_13SM90_TMA_LOADENS4_14ComposedLayoutINS4_7SwizzleILi2ELi4ELi3EEENS4_18smem_ptr_flag_bitsILi16EEENSS_INS5_IJNSA_ILi8EEESG_EEENS5_IJSG_SC_EEEEEEEvNS4_8identityENS4_23SM90_TMA_LOAD_MULTICASTES1A_vS1B_EENS_8epilogue10collective18CollectiveEpilogueINS1E_23Sm100TmaWarpSpecializedILi3ELi2ELi16ELb1ELb0EEEJSH_NS5_IJNSS_ISF_SC_EENSS_ISG_SC_EEEEESI_SJ_SI_SJ_NS1E_6fusion15FusionCallbacksIS1I_NS1M_17LinearCombinationISI_fSI_fLNS_15FloatRoundStyleE2EEESH_S1L_JEEENS4_5SM1004TMEM4LOAD26SM100_TMEM_LOAD_16dp256b4xES10_S1A_NS4_17SM75_U32x4_LDSM_NENS4_14SM90_TMA_STOREES1A_NS4_17SM90_U32x4_STSM_NENS4_39AutoVectorizingCopyWithAssumedAlignmentILi128EEEEEEvvEEEEvNT_6ParamsE,@"STO_CUDA_ENTRY STV_DEFAULT"
_ZN7cutlass13device_kernelINS_4gemm6kernel13GemmUniversalIN4cute5tupleIJiiiiEEENS1_10collective13CollectiveMmaINS1_35MainloopSm100TmaUmmaWarpSpecializedILi26ELi2ELi4ENS5_IJNS4_1CILi2EEENSA_ILi1EEESC_EEEEENS5_IJNSA_ILi64EEESF_NSA_ILi32EEEEEENS_6half_tENS5_IJlSC_lEEESI_SJ_NS4_8TiledMMAINS4_8MMA_AtomIJNS4_20SM100_MMA_F16BF16_SSISI_SI_fLi64ELi64ELNS4_4UMMA5MajorE0ELSO_0ELNSN_7ScaleInE0ELSP_0EEEEEENS4_6LayoutINS5_IJSC_SC_SC_EEENS5_IJNSA_ILi0EEESU_SU_EEEEENS5_IJNS4_10UnderscoreESX_SX_EEEEENS4_13SM90_TMA_LOADENS4_14ComposedLayoutINS4_7SwizzleILi2ELi4ELi3EEENS4_18smem_ptr_flag_bitsILi16EEENSS_INS5_IJNSA_ILi8EEESG_EEENS5_IJSG_SC_EEEEEEEvNS4_8identityENS4_23SM90_TMA_LOAD_MULTICASTES1A_vS1B_EENS_8epilogue10collective18CollectiveEpilogueINS1E_23Sm100TmaWarpSpecializedILi3ELi2ELi16ELb1ELb0EEEJSH_NS5_IJNSS_ISF_SC_EENSS_ISG_SC_EEEEESI_SJ_SI_SJ_NS1E_6fusion15FusionCallbacksIS1I_NS1M_17LinearCombinationISI_fSI_fLNS_15FloatRoundStyleE2EEESH_S1L_JEEENS4_5SM1004TMEM4LOAD26SM100_TMEM_LOAD_16dp256b4xES10_S1A_NS4_17SM75_U32x4_LDSM_NENS4_14SM90_TMA_STOREES1A_NS4_17SM90_U32x4_STSM_NENS4_39AutoVectorizingCopyWithAssumedAlignmentILi128EEEEEEvvEEEEvNT_6ParamsE:
[----:B------:R-:W1:Y:S01]  /*0000*/  LDC R1, c[0x0][0x37c] ;  /* 0x0000df00ff017b82 */ /* 0x000e620000000800 */
[----:B------:R-:W2:Y:S01]  /*0010*/  S2R R55, SR_TID.X ;  /* 0x0000000000377919 */ /* 0x000ea20000002100 */
[----:B------:R-:W3:Y:S01]  /*0020*/  LDCU.64 UR8, c[0x0][0x890] ;  /* 0x00011200ff0877ac */ /* 0x000ee20008000a00 */
[----:B------:R-:W-:Y:S02]  /*0030*/  PRMT R45, RZ, 0x7610, R45 ;  /* 0x00007610ff2d7816 */ /* 0x000fe4000000002d */
[----:B------:R-:W-:Y:S01]  /*0040*/  ELECT P3, URZ, PT ;  /* 0x0000000000ff782f */ /* 0x000fe20003860000 */
[----:B---3--:R-:W-:-:S04]  /*0050*/  UISETP.NE.U32.AND UP0, UPT, UR8, URZ, UPT ;  /* 0x000000ff0800728c */ /* 0x008fc8000bf05070 */
[----:B------:R-:W-:Y:S01]  /*0060*/  UISETP.NE.AND.EX UP0, UPT, UR9, URZ, UPT, UP0 ;  /* 0x000000ff0900728c */ /* 0x000fe2000bf05300 */
[----:B--2---:R-:W-:-:S05]  /*0070*/  SHF.R.U32.HI R46, RZ, 0x5, R55 ;  /* 0x00000005ff2e7819 */ /* 0x004fca0000011637 */
[----:B------:R-:W2:Y:S02]  /*0080*/  SHFL.IDX PT, R0, R46, RZ, 0x1f ;  /* 0x00001fff2e007589 */ /* 0x000ea400000e0000 */
[----:B--2---:R-:W-:Y:S01]  /*0090*/  R2UR UR18, R0 ;  /* 0x00000000001272ca */ /* 0x004fe200000e0000 */
[----:B-1----:R-:W-:-:S14]  /*00a0*/  BRA.U UP0, `(.L_x_0) ;  /* 0x0000000100307547 */ /* 0x002fdc000b800000 */
[----:B------:R-:W1:Y:S02]  /*00b0*/  LDCU.64 UR4, c[0x0][0x888] ;  /* 0x00011100ff0477ac */ /* 0x000e640008000a00 */
[----:B-1----:R-:W-:-:S04]  /*00c0*/  UISETP.NE.U32.AND UP0, UPT, UR4, URZ, UPT ;  /* 0x000000ff0400728c */ /* 0x002fc8000bf05070 */
[----:B------:R-:W-:-:S09]  /*00d0*/  UISETP.NE.AND.EX UP0, UPT, UR5, URZ, UPT, UP0 ;  /* 0x000000ff0500728c */ /* 0x000fd2000bf05300 */
[----:B------:R-:W-:Y:S05]  /*00e0*/  BRA.U !UP0, `(.L_x_1) ;  /* 0x0000000108147547 */ /* 0x000fea000b800000 */
[----:B------:R-:W1:Y:S01]  /*00f0*/  LDC.64 R26, c[0x0][0x888] ;  /* 0x00022200ff1a7b82 */ /* 0x000e620000000a00 */
[----:B------:R-:W1:Y:S02]  /*0100*/  LDCU.64 UR4, c[0x0][0x358] ;  /* 0x00006b00ff0477ac */ /* 0x000e640008000a00 */
[----:B-1----:R1:W5:Y:S01]  /*0110*/  LDG.E R26, desc[UR4][R26.64] ;  /* 0x000000041a1a7981 */ /* 0x002362000c1e1900 */
[----:B------:R-:W-:Y:S01]  /*0120*/  HFMA2 R45, -RZ, RZ, 0, 5.9604644775390625e-08 ;  /* 0x00000001ff2d7431 */ /* 0x000fe200000001ff */
[----:B------:R-:W-:Y:S05]  /*0130*/  BRA `(.L_x_0) ;  /* 0x00000000000c7947 */ /* 0x000fea0003800000 */
.L_x_1:
[----:B------:R-:W1:Y:S01]  /*0140*/  LDCU UR4, c[0x0][0x880] ;  /* 0x00011000ff0477ac */ /* 0x000e620008000800 */
[----:B------:R-:W-:Y:S01]  /*0150*/  HFMA2 R45, -RZ, RZ, 0, 5.9604644775390625e-08 ;  /* 0x00000001ff2d7431 */ /* 0x000fe200000001ff */
[----:B-1----:R-:W-:-:S07]  /*0160*/  MOV R26, UR4 ;  /* 0x00000004001a7c02 */ /* 0x002fce0008000f00 */
.L_x_0:
[----:B------:R-:W2:Y:S02]  /*0170*/  LDCU.64 UR4, c[0x0][0x8b0] ;  /* 0x00011600ff0477ac */ /* 0x000ea40008000a00 */
[----:B--2---:R-:W-:-:S04]  /*0180*/  UISETP.NE.U32.AND UP0, UPT, UR4, URZ, UPT ;  /* 0x000000ff0400728c */ /* 0x004fc8000bf05070 */
[----:B------:R-:W-:-:S09]  /*0190*/  UISETP.NE.AND.EX UP0, UPT, UR5, URZ, UPT, UP0 ;  /* 0x000000ff0500728c */ /* 0x000fd2000bf05300 */
[----:B------:R-:W-:Y:S05]  /*01a0*/  BRA.U UP0, `(.L_x_2) ;  /* 0x0000000100287547 */ /* 0x000fea000b800000 */
[----:B------:R-:W2:Y:S02]  /*01b0*/  LDCU.64 UR4, c[0x0][0x8a8] ;  /* 0x00011500ff0477ac */ /* 0x000ea40008000a00 */
[----:B--2---:R-:W-:-:S04]  /*01c0*/  UISETP.NE.U32.AND UP0, UPT, UR4, URZ, UPT ;  /* 0x000000ff0400728c */ /* 0x004fc8000bf05070 */
[----:B------:R-:W-:-:S09]  /*01d0*/  UISETP.NE.AND.EX UP0, UPT, UR5, URZ, UPT, UP0 ;  /* 0x000000ff0500728c */ /* 0x000fd2000bf05300 */
[----:B------:R-:W-:Y:S05]  /*01e0*/  BRA.U !UP0, `(.L_x_3) ;  /* 0x0000000108107547 */ /* 0x000fea000b800000 */
[----:B------:R-:W2:Y:S01]  /*01f0*/  LDC.64 R24, c[0x0][0x8a8] ;  /* 0x00022a00ff187b82 */ /* 0x000ea20000000a00 */
[----:B------:R-:W2:Y:S02]  /*0200*/  LDCU.64 UR4, c[0x0][0x358] ;  /* 0x00006b00ff0477ac */ /* 0x000ea40008000a00 */
[----:B--2---:R2:W5:Y:S01]  /*0210*/  LDG.E R24, desc[UR4][R24.64] ;  /* 0x0000000418187981 */ /* 0x004562000c1e1900 */
[----:B------:R-:W-:Y:S05]  /*0220*/  BRA `(.L_x_2) ;  /* 0x0000000000087947 */ /* 0x000fea0003800000 */
.L_x_3:
[----:B------:R-:W2:Y:S02]  /*0230*/  LDCU UR4, c[0x0][0x8a0] ;  /* 0x00011400ff0477ac */ /* 0x000ea40008000800 */
[----:B--2---:R-:W-:Y:S02]  /*0240*/  MOV R24, UR4 ;  /* 0x0000000400187c02 */ /* 0x004fe40008000f00 */
.L_x_2:
[----:B------:R-:W-:Y:S01]  /*0250*/  IMAD.U32 R0, RZ, RZ, UR18 ;  /* 0x00000012ff007e24 */ /* 0x000fe2000f8e00ff */
[----:B------:R-:W-:Y:S04]  /*0260*/  BSSY.RECONVERGENT B0, `(.L_x_4) ;  /* 0x000000c000007945 */ /* 0x000fe80003800200 */
[C---:B------:R-:W-:Y:S02]  /*0270*/  ISETP.NE.OR P1, PT, R0.reuse, 0x1, !P3 ;  /* 0x000000010000780c */ /* 0x040fe40005f25670 */
[----:B------:R-:W-:-:S11]  /*0280*/  ISETP.NE.OR P0, PT, R0, 0x3, !P3 ;  /* 0x000000030000780c */ /* 0x000fd60005f05670 */
[----:B------:R-:W-:Y:S05]  /*0290*/  @P1 BRA `(.L_x_5) ;  /* 0x0000000000201947 */ /* 0x000fea0003800000 */
[----:B------:R-:W3:Y:S02]  /*02a0*/  LDCU.64 UR4, c[0x0][0x348] ;  /* 0x00006900ff0477ac */ /* 0x000ee40008000a00 */
[----:B---3--:R-:W-:Y:S02]  /*02b0*/  UIADD3 UR6, UP1, UPT, UR4, 0x80, URZ ;  /* 0x0000008004067890 */ /* 0x008fe4000ff3e0ff */
[----:B------:R-:W-:Y:S02]  /*02c0*/  UIADD3 UR4, UP0, UPT, UR4, 0x180, URZ ;  /* 0x0000018004047890 */ /* 0x000fe4000ff1e0ff */
[----:B------:R-:W-:Y:S02]  /*02d0*/  UIADD3.X UR7, UPT, UPT, URZ, UR5, URZ, UP1, !UPT ;  /* 0x00000005ff077290 */ /* 0x000fe40008ffe4ff */
[----:B------:R-:W-:-:S07]  /*02e0*/  UIADD3.X UR5, UPT, UPT, URZ, UR5, URZ, UP0, !UPT ;  /* 0x00000005ff057290 */ /* 0x000fce00087fe4ff */
[----:B------:R3:W-:Y:S02]  /*02f0*/  UTMACCTL.PF [UR6] ;  /* 0x00000000060079b9 */ /* 0x0007e40008040000 */
[----:B------:R3:W-:Y:S02]  /*0300*/  UTMACCTL.PF [UR4] ;  /* 0x00000000040079b9 */ /* 0x0007e40008040000 */
[----:B---3--:R-:W-:Y:S01]  /*0310*/  NOP ;  /* 0x0000000000007918 */ /* 0x008fe20000000000 */
.L_x_5:
[----:B------:R-:W-:Y:S05]  /*0320*/  BSYNC.RECONVERGENT B0 ;  /* 0x0000000000007941 */ /* 0x000fea0003800200 */
.L_x_4:
[----:B------:R-:W-:Y:S04]  /*0330*/  BSSY.RECONVERGENT B0, `(.L_x_6) ;  /* 0x000000a000007945 */ /* 0x000fe80003800200 */
        /* <DEDUP_REMOVED lines=9> */
.L_x_7:
[----:B------:R-:W-:Y:S05]  /*03d0*/  BSYNC.RECONVERGENT B0 ;  /* 0x0000000000007941 */ /* 0x000fea0003800200 */
.L_x_6:
[----:B------:R-:W3:Y:S01]  /*03e0*/  LDCU.64 UR4, c[0x0][0x888] ;  /* 0x00011100ff0477ac */ /* 0x000ee20008000a00 */
[----:B------:R-:W-:Y:S02]  /*03f0*/  UISETP.EQ.U32.AND UP2, UPT, UR8, URZ, UPT ;  /* 0x000000ff0800728c */ /* 0x000fe4000bf42070 */
[----:B------:R-:W-:Y:S02]  /*0400*/  UPLOP3.LUT UP3, UPT, UPT, UPT, UPT, 0x80, 0x8 ;  /* 0x000000000008789c */ /* 0x000fe40003f6f070 */
[----:B---3--:R-:W-:-:S04]  /*0410*/  UISETP.NE.U32.AND UP0, UPT, UR4, URZ, UPT ;  /* 0x000000ff0400728c */ /* 0x008fc8000bf05070 */
[----:B------:R-:W-:-:S04]  /*0420*/  UISETP.NE.AND.EX UP1, UPT, UR5, URZ, UPT, UP0 ;  /* 0x000000ff0500728c */ /* 0x000fc8000bf25300 */
[----:B------:R-:W-:-:S04]  /*0430*/  UISETP.EQ.OR.EX UP4, UPT, UR9, URZ, !UP1, UP2 ;  /* 0x000000ff0900728c */ /* 0x000fc8000cf82720 */
[----:B------:R-:W-:-:S06]  /*0440*/  UP2UR UR4, UPR, URZ, 0x10 ;  /* 0x00000010ff047883 */ /* 0x000fcc0008000000 */
[----:B------:R-:W-:Y:S01]  /*0450*/  MOV R49, UR4 ;  /* 0x0000000400317c02 */ /* 0x000fe20008000f00 */
[----:B------:R-:W-:Y:S06]  /*0460*/  BRA.U !UP4, `(.L_x_8) ;  /* 0x000000010c207547 */ /* 0x000fec000b800000 */
[----:B------:R-:W-:Y:S01]  /*0470*/  UISETP.NE.U32.AND UP2, UPT, UR8, URZ, UPT ;  /* 0x000000ff0800728c */ /* 0x000fe2000bf45070 */
[----:B-----5:R-:W-:Y:S01]  /*0480*/  FSETP.NEU.AND P0, PT, R26, RZ, PT ;  /* 0x000000ff1a00720b */ /* 0x020fe20003f0d000 */
[----:B------:R-:W-:Y:S02]  /*0490*/  USEL UR4, URZ, 0xffffffff, UP1 ;  /* 0xffffffffff047887 */ /* 0x000fe40008800000 */
[----:B------:R-:W-:-:S10]  /*04a0*/  UISETP.NE.AND.EX UP2, UPT, UR9, URZ, UPT, UP2 ;  /* 0x000000ff0900728c */ /* 0x000fd4000bf45320 */
[----:B------:R-:W-:Y:S01]  /*04b0*/  VOTEU.ANY UP0, P0 ;  /* 0x0000000000ff7886 */ /* 0x000fe20000000100 */
[----:B------:R-:W-:-:S04]  /*04c0*/  @!UP2 USEL UR4, URZ, 0xffffffff, UP0 ;  /* 0xffffffffff04a887 */ /* 0x000fc80008000000 */
[----:B------:R-:W-:-:S04]  /*04d0*/  ULOP3.LUT UR4, UR4, 0x1, URZ, 0xc0, !UPT ;  /* 0x0000000104047892 */ /* 0x000fc8000f8ec0ff */
[----:B------:R-:W-:-:S11]  /*04e0*/  UISETP.NE.U32.AND UP3, UPT, UR4, 0x1, UPT ;  /* 0x000000010400788c */ /* 0x000fd6000bf65070 */
.L_x_8:
[----:B------:R-:W3:Y:S02]  /*04f0*/  SHFL.IDX PT, R2, R46, RZ, 0x1f ;  /* 0x00001fff2e027589 */ /* 0x000ee400000e0000 */
[----:B---3--:R-:W-:-:S13]  /*0500*/  ISETP.NE.AND P0, PT, R2, RZ, PT ;  /* 0x000000ff0200720c */ /* 0x008fda0003f05270 */
[----:B------:R-:W-:Y:S05]  /*0510*/  @P0 BRA `(.L_x_9) ;  /* 0x0000000400140947 */ /* 0x000fea0003800000 */
[----:B------:R-:W-:Y:S01]  /*0520*/  ELECT P0, URZ, PT ;  /* 0x0000000000ff782f */ /* 0x000fe20003800000 */
[----:B------:R-:W-:-:S12]  /*0530*/  BSSY.RECONVERGENT B0, `(.L_x_9) ;  /* 0x0000043000007945 */ /* 0x000fd80003800200 */
[----:B------:R-:W-:Y:S05]  /*0540*/  @!P0 BRA `(.L_x_10) ;  /* 0x0000000400048947 */ /* 0x000fea0003800000 */
[----:B------:R-:W3:Y:S01]  /*0550*/  S2UR UR4, SR_CgaCtaId ;  /* 0x00000000000479c3 */ /* 0x000ee20000008800 */
[----:B------:R-:W-:Y:S01]  /*0560*/  UMOV UR5, 0x400 ;  /* 0x0000040000057882 */ /* 0x000fe20000000000 */
[----:B------:R-:W-:Y:S01]  /*0570*/  UMOV UR8, 0x1 ;  /* 0x0000000100087882 */ /* 0x000fe20000000000 */
[----:B------:R-:W-:Y:S01]  /*0580*/  UMOV UR6, 0x2 ;  /* 0x0000000200067882 */ /* 0x000fe20000000000 */
[----:B------:R-:W-:-:S04]  /*0590*/  UIADD3 UR8, UPT, UPT, -UR8, 0x100000, URZ ;  /* 0x0010000008087890 */ /* 0x000fc8000fffe1ff */
[----:B------:R-:W-:Y:S02]  /*05a0*/  USHF.L.U32 UR9, UR8, 0xb, URZ ;  /* 0x0000000b08097899 */ /* 0x000fe400080006ff */
[----:B------:R-:W-:Y:S02]  /*05b0*/  USHF.L.U32 UR8, UR8, 0x1, URZ ;  /* 0x0000000108087899 */ /* 0x000fe400080006ff */
[----:B------:R-:W-:-:S04]  /*05c0*/  UIADD3 UR6, UPT, UPT, -UR6, 0x100000, URZ ;  /* 0x0010000006067890 */ /* 0x000fc8000fffe1ff */
[----:B------:R-:W-:Y:S02]  /*05d0*/  USHF.L.U32 UR7, UR6, 0xb, URZ ;  /* 0x0000000b06077899 */ /* 0x000fe400080006ff */
[----:B------:R-:W-:Y:S02]  /*05e0*/  USHF.L.U32 UR6, UR6, 0x1, URZ ;  /* 0x0000000106067899 */ /* 0x000fe400080006ff */
[----:B---3--:R-:W-:Y:S01]  /*05f0*/  ULEA UR4, UR4, UR5, 0x18 ;  /* 0x0000000504047291 */ /* 0x008fe2000f8ec0ff */
[----:B------:R-:W3:Y:S11]  /*0600*/  FENCE.VIEW.ASYNC.S ;  /* 0x00000000000073c6 */ /* 0x000ef60000000000 */
[----:B---3--:R3:W4:Y:S01]  /*0610*/  SYNCS.EXCH.64 URZ, [UR4], UR8 ;  /* 0x0000000804ff75b2 */ /* 0x0087220008000100 */
[----:B------:R3:W1:Y:S01]  /*0620*/  SYNCS.EXCH.64 URZ, [UR4+0xd0], UR6 ;  /* 0x0000d00604ff75b2 */ /* 0x0006620008000100 */
        /* <DEDUP_REMOVED lines=49> */
[----:B------:R3:W1:Y:S02]  /*0940*/  SYNCS.EXCH.64 URZ, [UR4+0x198], UR6 ;  /* 0x0001980604ff75b2 */ /* 0x0006640008000100 */
[----:B---34-:R-:W-:Y:S01]  /*0950*/  NOP ;  /* 0x0000000000007918 */ /* 0x018fe20000000000 */
.L_x_10:
[----:B------:R-:W-:Y:S05]  /*0960*/  BSYNC.RECONVERGENT B0 ;  /* 0x0000000000007941 */ /* 0x000fea0003800200 */
.L_x_9:
[----:B------:R-:W3:Y:S01]  /*0970*/  SHFL.IDX PT, R2, R46, RZ, 0x1f ;  /* 0x00001fff2e027589 */ /* 0x000ee200000e0000 */
[----:B------:R-:W-:Y:S01]  /*0980*/  NOP ;  /* 0x0000000000007918 */ /* 0x000fe20000000000 */
[----:B---3--:R-:W-:-:S13]  /*0990*/  ISETP.NE.AND P0, PT, R2, 0x1, PT ;  /* 0x000000010200780c */ /* 0x008fda0003f05270 */
[----:B------:R-:W-:Y:S05]  /*09a0*/  @P0 BRA `(.L_x_11) ;  /* 0x0000000000500947 */ /* 0x000fea0003800000 */
        /* <DEDUP_REMOVED lines=9> */
[----:B------:R-:W-:Y:S01]  /*0a40*/  USHF.L.U32 UR6, UR6, 0x1, URZ ;  /* 0x0000000106067899 */ /* 0x000fe200080006ff */
[----:B------:R-:W-:Y:S01]  /*0a50*/  ELECT P0, URZ, PT ;  /* 0x0000000000ff782f */ /* 0x000fe20003800000 */
[----:B---3--:R-:W-:Y:S01]  /*0a60*/  ULEA UR4, UR4, UR5, 0x18 ;  /* 0x0000000504047291 */ /* 0x008fe2000f8ec0ff */
[----:B------:R-:W3:Y:S11]  /*0a70*/  FENCE.VIEW.ASYNC.S ;  /* 0x00000000000073c6 */ /* 0x000ef60000000000 */
[----:B---3--:R3:W4:Y:S01]  /*0a80*/  SYNCS.EXCH.64 URZ, [UR4+0x1a0], UR8 ;  /* 0x0001a00804ff75b2 */ /* 0x0087220008000100 */
[----:B------:R3:W1:Y:S01]  /*0a90*/  SYNCS.EXCH.64 URZ, [UR4+0x1b8], UR6 ;  /* 0x0001b80604ff75b2 */ /* 0x0006620008000100 */
[----:B------:R3:W1:Y:S01]  /*0aa0*/  SYNCS.EXCH.64 URZ, [UR4+0x1a8], UR8 ;  /* 0x0001a80804ff75b2 */ /* 0x0006620008000100 */
[----:B------:R3:W1:Y:S01]  /*0ab0*/  SYNCS.EXCH.64 URZ, [UR4+0x1c0], UR6 ;  /* 0x0001c00604ff75b2 */ /* 0x0006620008000100 */
[----:B------:R3:W1:Y:S01]  /*0ac0*/  SYNCS.EXCH.64 URZ, [UR4+0x1b0], UR8 ;  /* 0x0001b00804ff75b2 */ /* 0x0006620008000100 */
[----:B------:R3:W1:Y:S01]  /*0ad0*/  SYNCS.EXCH.64 URZ, [UR4+0x1c8], UR6 ;  /* 0x0001c80604ff75b2 */ /* 0x0006620008000100 */
[----:B------:R-:W-:Y:S01]  /*0ae0*/  NOP ;  /* 0x0000000000007918 */ /* 0x000fe20000000000 */
.L_x_11:
[----:B------:R-:W2:Y:S01]  /*0af0*/  SHFL.IDX PT, R2, R46, RZ, 0x1f ;  /* 0x00001fff2e027589 */ /* 0x000ea200000e0000 */
[----:B------:R-:W-:Y:S01]  /*0b00*/  NOP ;  /* 0x0000000000007918 */ /* 0x000fe20000000000 */
[----:B--2---:R-:W-:-:S13]  /*0b10*/  ISETP.NE.AND P0, PT, R2, 0x3, PT ;  /* 0x000000030200780c */ /* 0x004fda0003f05270 */
[----:B------:R-:W-:Y:S05]  /*0b20*/  @P0 BRA `(.L_x_12) ;  /* 0x0000000000300947 */ /* 0x000fea0003800000 */
[----:B---3--:R-:W2:Y:S01]  /*0b30*/  S2UR UR4, SR_CgaCtaId ;  /* 0x00000000000479c3 */ /* 0x008ea20000008800 */
[----:B------:R-:W-:Y:S01]  /*0b40*/  UMOV UR6, 0x400 ;  /* 0x0000040000067882 */ /* 0x000fe20000000000 */
[----:B------:R-:W-:Y:S01]  /*0b50*/  UMOV UR5, 0x20 ;  /* 0x0000002000057882 */ /* 0x000fe20000000000 */
[----:B------:R-:W-:Y:S01]  /*0b60*/  ELECT P0, URZ, PT ;  /* 0x0000000000ff782f */ /* 0x000fe20003800000 */
[----:B--2---:R-:W-:Y:S02]  /*0b70*/  ULEA UR6, UR4, UR6, 0x18 ;  /* 0x0000000604067291 */ /* 0x004fe4000f8ec0ff */
[----:B------:R-:W-:-:S04]  /*0b80*/  UIADD3 UR4, UPT, UPT, -UR5, 0x100000, URZ ;  /* 0x0010000005047890 */ /* 0x000fc8000fffe1ff */
[----:B------:R-:W-:Y:S02]  /*0b90*/  USHF.L.U32 UR5, UR4, 0xb, URZ ;  /* 0x0000000b04057899 */ /* 0x000fe400080006ff */
[----:B------:R-:W-:Y:S01]  /*0ba0*/  USHF.L.U32 UR4, UR4, 0x1, URZ ;  /* 0x0000000104047899 */ /* 0x000fe200080006ff */
[----:B------:R-:W2:Y:S11]  /*0bb0*/  FENCE.VIEW.ASYNC.S ;  /* 0x00000000000073c6 */ /* 0x000eb60000000000 */
[----:B--2---:R2:W3:Y:S01]  /*0bc0*/  SYNCS.EXCH.64 URZ, [UR6+0x1d0], UR4 ;  /* 0x0001d00406ff75b2 */ /* 0x0044e20008000100 */
[----:B------:R2:W1:Y:S01]  /*0bd0*/  SYNCS.EXCH.64 URZ, [UR6+0x1d8], UR4 ;  /* 0x0001d80406ff75b2 */ /* 0x0004620008000100 */
[----:B------:R-:W-:Y:S01]  /*0be0*/  NOP ;  /* 0x0000000000007918 */ /* 0x000fe20000000000 */
.L_x_12:
[----:B------:R-:W4:Y:S01]  /*0bf0*/  SHFL.IDX PT, R2, R46, RZ, 0x1f ;  /* 0x00001fff2e027589 */ /* 0x000f2200000e0000 */
[----:B------:R-:W-:Y:S01]  /*0c00*/  NOP ;  /* 0x0000000000007918 */ /* 0x000fe20000000000 */
[----:B----4-:R-:W-:-:S13]  /*0c10*/  ISETP.NE.AND P0, PT, R2, 0x4, PT ;  /* 0x000000040200780c */ /* 0x010fda0003f05270 */
[----:B------:R-:W-:Y:S05]  /*0c20*/  @P0 BRA `(.L_x_13) ;  /* 0x00000000004c0947 */ /* 0x000fea0003800000 */
[----:B--23--:R-:W2:Y:S01]  /*0c30*/  S2UR UR6, SR_CgaCtaId ;  /* 0x00000000000679c3 */ /* 0x00cea20000008800 */
[----:B------:R-:W-:Y:S01]  /*0c40*/  UMOV UR4, 0x1e0 ;  /* 0x000001e000047882 */ /* 0x000fe20000000000 */
[----:B------:R-:W-:Y:S01]  /*0c50*/  UMOV UR5, 0x400 ;  /* 0x0000040000057882 */ /* 0x000fe20000000000 */
[----:B------:R-:W-:Y:S01]  /*0c60*/  USEL UR4, UR4, 0x1a0, UP3 ;  /* 0x000001a004047887 */ /* 0x000fe20009800000 */
[----:B------:R-:W-:Y:S01]  /*0c70*/  UMOV UR8, 0x1 ;  /* 0x0000000100087882 */ /* 0x000fe20000000000 */
[----:B------:R-:W-:Y:S01]  /*0c80*/  ELECT P0, URZ, PT ;  /* 0x0000000000ff782f */ /* 0x000fe20003800000 */
[----:B------:R-:W-:-:S04]  /*0c90*/  UIADD3 UR8, UPT, UPT, -UR8, 0x100000, URZ ;  /* 0x0010000008087890 */ /* 0x000fc8000fffe1ff */
[----:B------:R-:W-:Y:S02]  /*0ca0*/  USHF.L.U32 UR9, UR8, 0xb, URZ ;  /* 0x0000000b08097899 */ /* 0x000fe400080006ff */
[----:B------:R-:W-:Y:S02]  /*0cb0*/  USHF.L.U32 UR8, UR8, 0x1, URZ ;  /* 0x0000000108087899 */ /* 0x000fe400080006ff */
[----:B--2---:R-:W-:Y:S02]  /*0cc0*/  ULEA UR6, UR6, UR5, 0x18 ;  /* 0x0000000506067291 */ /* 0x004fe4000f8ec0ff */
[----:B------:R-:W-:-:S04]  /*0cd0*/  UIADD3 UR4, UPT, UPT, -UR4, 0x100000, URZ ;  /* 0x0010000004047890 */ /* 0x000fc8000fffe1ff */
[----:B------:R-:W-:Y:S02]  /*0ce0*/  USHF.L.U32 UR5, UR4, 0xb, URZ ;  /* 0x0000000b04057899 */ /* 0x000fe400080006ff */
[----:B------:R-:W-:Y:S01]  /*0cf0*/  USHF.L.U32 UR4, UR4, 0x1, URZ ;  /* 0x0000000104047899 */ /* 0x000fe200080006ff */
[----:B------:R-:W2:Y:S03]  /*0d00*/  FENCE.VIEW.ASYNC.S ;  /* 0x00000000000073c6 */ /* 0x000ea60000000000 */
[----:B--2---:R4:W2:Y:S08]  /*0d10*/  SYNCS.EXCH.64 URZ, [UR6+0x1e0], UR8 ;  /* 0x0001e00806ff75b2 */ /* 0x0048b00008000100 */
[----:B------:R4:W3:Y:S01]  /*0d20*/  SYNCS.EXCH.64 URZ, [UR6+0x1f0], UR4 ;  /* 0x0001f00406ff75b2 */ /* 0x0008e20008000100 */
[----:B------:R4:W1:Y:S01]  /*0d30*/  SYNCS.EXCH.64 URZ, [UR6+0x1e8], UR8 ;  /* 0x0001e80806ff75b2 */ /* 0x0008620008000100 */
[----:B------:R4:W1:Y:S02]  /*0d40*/  SYNCS.EXCH.64 URZ, [UR6+0x1f8], UR4 ;  /* 0x0001f80406ff75b2 */ /* 0x0008640008000100 */
[----:B----4-:R-:W-:Y:S01]  /*0d50*/  NOP ;  /* 0x0000000000007918 */ /* 0x010fe20000000000 */
.L_x_13:
[----:B------:R-:W4:Y:S01]  /*0d60*/  SHFL.IDX PT, R2, R46, RZ, 0x1f ;  /* 0x00001fff2e027589 */ /* 0x000f2200000e0000 */
[----:B------:R-:W-:Y:S01]  /*0d70*/  NOP ;  /* 0x0000000000007918 */ /* 0x000fe20000000000 */
[----:B----4-:R-:W-:-:S13]  /*0d80*/  ISETP.NE.AND P0, PT, R2, 0x5, PT ;  /* 0x000000050200780c */ /* 0x010fda0003f05270 */
[----:B------:R-:W-:Y:S05]  /*0d90*/  @P0 BRA `(.L_x_14) ;  /* 0x0000000000580947 */ /* 0x000fea0003800000 */
[----:B--23--:R-:W2:Y:S01]  /*0da0*/  S2UR UR4, SR_CgaCtaId ;  /* 0x00000000000479c3 */ /* 0x00cea20000008800 */
        /* <DEDUP_REMOVED lines=10> */
[----:B--2---:R-:W-:Y:S01]  /*0e50*/  ULEA UR4, UR4, UR5, 0x18 ;  /* 0x0000000504047291 */ /* 0x004fe2000f8ec0ff */
[----:B------:R-:W2:Y:S11]  /*0e60*/  FENCE.VIEW.ASYNC.S ;  /* 0x00000000000073c6 */ /* 0x000eb60000000000 */
[----:B--2---:R4:W2:Y:S01]  /*0e70*/  SYNCS.EXCH.64 URZ, [UR4+0x200], UR8 ;  /* 0x0002000804ff75b2 */ /* 0x0048a20008000100 */
[----:B------:R4:W3:Y:S01]  /*0e80*/  SYNCS.EXCH.64 URZ, [UR4+0x220], UR6 ;  /* 0x0002200604ff75b2 */ /* 0x0008e20008000100 */
[----:B------:R4:W1:Y:S01]  /*0e90*/  SYNCS.EXCH.64 URZ, [UR4+0x208], UR8 ;  /* 0x0002080804ff75b2 */ /* 0x0008620008000100 */
[----:B------:R4:W1:Y:S01]  /*0ea0*/  SYNCS.EXCH.64 URZ, [UR4+0x228], UR6 ;  /* 0x0002280604ff75b2 */ /* 0x0008620008000100 */
[----:B------:R4:W1:Y:S01]  /*0eb0*/  SYNCS.EXCH.64 URZ, [UR4+0x210], UR8 ;  /* 0x0002100804ff75b2 */ /* 0x0008620008000100 */
[----:B------:R4:W1:Y:S01]  /*0ec0*/  SYNCS.EXCH.64 URZ, [UR4+0x230], UR6 ;  /* 0x0002300604ff75b2 */ /* 0x0008620008000100 */
[----:B------:R4:W1:Y:S01]  /*0ed0*/  SYNCS.EXCH.64 URZ, [UR4+0x218], UR8 ;  /* 0x0002180804ff75b2 */ /* 0x0008620008000100 */
[----:B------:R4:W1:Y:S02]  /*0ee0*/  SYNCS.EXCH.64 URZ, [UR4+0x238], UR6 ;  /* 0x0002380604ff75b2 */ /* 0x0008640008000100 */
[----:B----4-:R-:W-:Y:S01]  /*0ef0*/  NOP ;  /* 0x0000000000007918 */ /* 0x010fe20000000000 */
.L_x_14:
[----:B------:R-:W4:Y:S01]  /*0f00*/  SHFL.IDX PT, R2, R46, RZ, 0x1f ;  /* 0x00001fff2e027589 */ /* 0x000f2200000e0000 */
[----:B------:R-:W1:Y:S01]  /*0f10*/  S2UR UR54, SR_CgaCtaId ;  /* 0x00000000003679c3 */ /* 0x000e620000008800 */
[----:B------:R-:W-:Y:S01]  /*0f20*/  NOP ;  /* 0x0000000000007918 */ /* 0x000fe20000000000 */
[----:B----4-:R-:W-:-:S13]  /*0f30*/  ISETP.NE.AND P0, PT, R2, 0x3, PT ;  /* 0x000000030200780c */ /* 0x010fda0003f05270 */
[----:B-1----:R-:W-:Y:S05]  /*0f40*/  @P0 BRA `(.L_x_15) ;  /* 0x0000000000340947 */ /* 0x002fea0003800000 */
[----:B--23--:R-:W-:Y:S01]  /*0f50*/  UMOV UR4, 0x400 ;  /* 0x0000040000047882 */ /* 0x00cfe20000000000 */
[----:B------:R-:W-:Y:S01]  /*0f60*/  UMOV UR6, 0x20 ;  /* 0x0000002000067882 */ /* 0x000fe20000000000 */
[----:B------:R-:W-:Y:S02]  /*0f70*/  ULEA UR4, UR54, UR4, 0x18 ;  /* 0x0000000436047291 */ /* 0x000fe4000f8ec0ff */
[----:B------:R-:W-:-:S04]  /*0f80*/  UIADD3 UR6, UPT, UPT, -UR6, 0x100000, URZ ;  /* 0x0010000006067890 */ /* 0x000fc8000fffe1ff */
[----:B------:R-:W-:Y:S02]  /*0f90*/  USHF.L.U32 UR7, UR6, 0xb, URZ ;  /* 0x0000000b06077899 */ /* 0x000fe400080006ff */
[----:B------:R-:W-:Y:S01]  /*0fa0*/  USHF.L.U32 UR6, UR6, 0x1, URZ ;  /* 0x0000000106067899 */ /* 0x000fe200080006ff */
[----:B------:R-:W-:Y:S01]  /*0fb0*/  ELECT P0, URZ, PT ;  /* 0x0000000000ff782f */ /* 0x000fe20003800000 */
[----:B------:R-:W1:Y:S10]  /*0fc0*/  FENCE.VIEW.ASYNC.S ;  /* 0x00000000000073c6 */ /* 0x000e740000000000 */
[----:B-1----:R1:W4:Y:S01]  /*0fd0*/  SYNCS.EXCH.64 URZ, [UR4+0x240], UR6 ;  /* 0x0002400604ff75b2 */ /* 0x0023220008000100 */
[----:B------:R1:W2:Y:S01]  /*0fe0*/  SYNCS.EXCH.64 URZ, [UR4+0x250], UR6 ;  /* 0x0002500604ff75b2 */ /* 0x0002a20008000100 */
[----:B------:R1:W3:Y:S01]  /*0ff0*/  SYNCS.EXCH.64 URZ, [UR4+0x248], UR6 ;  /* 0x0002480604ff75b2 */ /* 0x0002e20008000100 */
[----:B------:R1:W1:Y:S01]  /*1000*/  SYNCS.EXCH.64 URZ, [UR4+0x258], UR6 ;  /* 0x0002580604ff75b2 */ /* 0x0002620008000100 */
[----:B------:R-:W-:Y:S01]  /*1010*/  NOP ;  /* 0x0000000000007918 */ /* 0x000fe20000000000 */
.L_x_15:
[----:B-123--:R-:W1:Y:S01]  /*1020*/  LDCU UR4, c[0x0][0x36c] ;  /* 0x00006d80ff0477ac */ /* 0x00ee620008000800 */
[----:B------:R-:W-:Y:S01]  /*1030*/  ISETP.NE.OR P3, PT, R0, 0x2, !P3 ;  /* 0x000000020000780c */ /* 0x000fe20005f65670 */
[----:B------:R-:W-:Y:S01]  /*1040*/  NOP ;  /* 0x0000000000007918 */ /* 0x000fe20000000000 */
[----:B------:R-:W-:Y:S01]  /*1050*/  LOP3.LUT R0, R55, 0x1f, RZ, 0xc0, !PT ;  /* 0x0000001f37007812 */ /* 0x000fe200078ec0ff */
[----:B------:R-:W-:Y:S02]  /*1060*/  UISETP.NE.AND UP4, UPT, UR18, 0x2, UPT ;  /* 0x000000021200788c */ /* 0x000fe4000bf85270 */
[----:B------:R-:W-:Y:S02]  /*1070*/  UISETP.NE.AND UP5, UPT, UR18, URZ, UPT ;  /* 0x000000ff1200728c */ /* 0x000fe4000bfa5270 */
[----:B-1----:R-:W-:-:S09]  /*1080*/  UISETP.EQ.U32.AND UP6, UPT, UR4, 0x1, UPT ;  /* 0x000000010400788c */ /* 0x002fd2000bfc2070 */
[----:B------:R-:W-:Y:S05]  /*1090*/  BRA.U !UP6, `(.L_x_16) ;  /* 0x000000010e087547 */ /* 0x000fea000b800000 */
[----:B----4-:R-:W-:Y:S01]  /*10a0*/  UCGABAR_ARV ;  /* 0x00000000000079c7 */ /* 0x010fe20008000000 */
[----:B------:R-:W-:Y:S05]  /*10b0*/  BRA `(.L_x_17) ;  /* 0x0000000000047947 */ /* 0x000fea0003800000 */
.L_x_16:
[----:B----4-:R-:W-:Y:S01]  /*10c0*/  NOP ;  /* 0x0000000000007918 */ /* 0x010fe20000000000 */
.L_x_17:
[----:B------:R-:W1:Y:S01]  /*10d0*/  S2UR UR26, SR_CTAID.X ;  /* 0x00000000001a79c3 */ /* 0x000e620000002500 */
[----:B------:R-:W-:-:S05]  /*10e0*/  CS2R.32 R48, SR_CgaSize ;  /* 0x0000000000307805 */ /* 0x000fca0000008a00 */
[----:B------:R-:W-:-:S05]  /*10f0*/  IMAD R48, R48, -0xa0, RZ ;  /* 0xffffff6030307824 */ /* 0x000fca00078e02ff */
[----:B------:R-:W-:-:S14]  /*1100*/  R2UR UR5, R48 ;  /* 0x00000000300572ca */ /* 0x000fdc00000e0000 */
[----:B------:R-:W2:Y:S01]  /*1110*/  LDCU UR5, c[0x0][UR5+0x2b0] ;  /* 0x00005600050577ac */ /* 0x000ea20008000800 */
[----:B------:R-:W-:-:S05]  /*1120*/  CS2R.32 R48, SR_CgaSize ;  /* 0x0000000000307805 */ /* 0x000fca0000008a00 */
[----:B------:R-:W-:-:S05]  /*1130*/  IMAD R48, R48, -0xa0, RZ ;  /* 0xffffff6030307824 */ /* 0x000fca00078e02ff */
[----:B------:R-:W-:-:S14]  /*1140*/  R2UR UR4, R48 ;  /* 0x00000000300472ca */ /* 0x000fdc00000e0000 */
[----:B------:R-:W3:Y:S01]  /*1150*/  LDCU UR4, c[0x0][UR4+0x2b4] ;  /* 0x00005680040477ac */ /* 0x000ee20008000800 */
[----:B------:R-:W4:Y:S01]  /*1160*/  S2UR UR30, SR_CTAID.Y ;  /* 0x00000000001e79c3 */ /* 0x000f220000002600 */
[----:B------:R-:W-:-:S05]  /*1170*/  CS2R.32 R48, SR_CgaSize ;  /* 0x0000000000307805 */ /* 0x000fca0000008a00 */
[----:B------:R-:W-:-:S05]  /*1180*/  IMAD R48, R48, -0xa0, RZ ;  /* 0xffffff6030307824 */ /* 0x000fca00078e02ff */
[----:B------:R-:W-:-:S14]  /*1190*/  R2UR UR6, R48 ;  /* 0x00000000300672ca */ /* 0x000fdc00000e0000 */
[----:B------:R-:W3:Y:S01]  /*11a0*/  LDCU UR6, c[0x0][UR6+0x2a0] ;  /* 0x00005400060677ac */ /* 0x000ee20008000800 */
[----:B------:R-:W-:-:S05]  /*11b0*/  CS2R.32 R48, SR_CgaSize ;  /* 0x0000000000307805 */ /* 0x000fca0000008a00 */
[----:B------:R-:W-:-:S05]  /*11c0*/  IMAD R48, R48, -0xa0, RZ ;  /* 0xffffff6030307824 */ /* 0x000fca00078e02ff */
[----:B------:R-:W-:-:S14]  /*11d0*/  R2UR UR7, R48 ;  /* 0x00000000300772ca */ /* 0x000fdc00000e0000 */
[----:B------:R-:W3:Y:S01]  /*11e0*/  LDCU UR7, c[0x0][UR7+0x2a4] ;  /* 0x00005480070777ac */ /* 0x000ee20008000800 */
[----:B------:R-:W-:Y:S01]  /*11f0*/  USHF.L.U32 UR24, UR54, 0xa, URZ ;  /* 0x0000000a36187899 */ /* 0x000fe200080006ff */
[----:B------:R-:W3:Y:S01]  /*1200*/  LDCU UR19, c[0x0][0xb24] ;  /* 0x00016480ff1377ac */ /* 0x000ee20008000800 */
[----:B------:R-:W3:Y:S01]  /*1210*/  LDCU UR42, c[0x0][0xb24] ;  /* 0x00016480ff2a77ac */ /* 0x000ee20008000800 */
[----:B-1----:R-:W-:Y:S01]  /*1220*/  I2FP.F32.U32 R3, UR26 ;  /* 0x0000001a00037c45 */ /* 0x002fe20008201000 */
[----:B------:R-:W1:Y:S04]  /*1230*/  LDCU UR22, c[0x0][0xb30] ;  /* 0x00016600ff1677ac */ /* 0x000e680008000800 */
[----:B--2---:R-:W-:Y:S01]  /*1240*/  FMUL R3, R3, UR5 ;  /* 0x0000000503037c20 */ /* 0x004fe20008400000 */
[----:B------:R-:W-:Y:S01]  /*1250*/  ULOP3.LUT UR24, UR24, 0x400, URZ, 0xc0, !UPT ;  /* 0x0000040018187892 */ /* 0x000fe2000f8ec0ff */
[----:B----4-:R-:W-:-:S04]  /*1260*/  I2FP.F32.U32 R2, UR30 ;  /* 0x0000001e00027c45 */ /* 0x010fc80008201000 */
[----:B------:R-:W2:Y:S01]  /*1270*/  F2I.U32.TRUNC.NTZ R3, R3 ;  /* 0x0000000300037305 */ /* 0x000ea2000020f000 */
[----:B---3--:R-:W-:-:S07]  /*1280*/  FMUL R2, R2, UR4 ;  /* 0x0000000402027c20 */ /* 0x008fce0008400000 */
[----:B------:R-:W3:Y:S01]  /*1290*/  F2I.U32.TRUNC.NTZ R2, R2 ;  /* 0x0000000200027305 */ /* 0x000ee2000020f000 */
[----:B--2---:R-:W-:Y:S02]  /*12a0*/  R2UR UR5, R3 ;  /* 0x00000000030572ca */ /* 0x004fe400000e0000 */
[----:B---3--:R-:W-:Y:S02]  /*12b0*/  R2UR UR4, R2 ;  /* 0x00000000020472ca */ /* 0x008fe400000e0000 */
[----:B------:R-:W-:-:S09]  /*12c0*/  PRMT R2, RZ, 0x7610, R2 ;  /* 0x00007610ff027816 */ /* 0x000fd20000000002 */
[----:B------:R-:W-:-:S04]  /*12d0*/  UIADD3 UR5, UPT, UPT, -UR5, URZ, URZ ;  /* 0x000000ff05057290 */ /* 0x000fc8000fffe1ff */
[----:B------:R-:W-:Y:S02]  /*12e0*/  UIMAD UR5, UR6, UR5, UR26 ;  /* 0x00000005060572a4 */ /* 0x000fe4000f8e021a */
[----:B------:R-:W-:-:S04]  /*12f0*/  UIADD3 UR4, UPT, UPT, -UR4, URZ, URZ ;  /* 0x000000ff04047290 */ /* 0x000fc8000fffe1ff */
[----:B------:R-:W-:Y:S01]  /*1300*/  IMAD.U32 R48, RZ, RZ, UR5 ;  /* 0x00000005ff307e24 */ /* 0x000fe2000f8e00ff */
[----:B------:R-:W-:-:S06]  /*1310*/  UIMAD UR4, UR7, UR4, UR30 ;  /* 0x00000004070472a4 */ /* 0x000fcc000f8e021e */
[----:B------:R-:W-:Y:S01]  /*1320*/  IMAD.U32 R47, RZ, RZ, UR4 ;  /* 0x00000004ff2f7e24 */ /* 0x000fe2000f8e00ff */
[----:B-1----:R-:W-:Y:S06]  /*1330*/  BRA.U UP5, `(.L_x_18) ;  /* 0x00000001052c7547 */ /* 0x002fec000b800000 */
[----:B------:R-:W-:Y:S02]  /*1340*/  R2UR UR4, R47 ;  /* 0x000000002f0472ca */ /* 0x000fe400000e0000 */
[----:B------:R-:W-:-:S11]  /*1350*/  R2UR UR6, R48 ;  /* 0x00000000300672ca */ /* 0x000fd600000e0000 */
[----:B------:R-:W-:-:S04]  /*1360*/  UISETP.NE.AND UP0, UPT, UR4, URZ, UPT ;  /* 0x000000ff0400728c */ /* 0x000fc8000bf05270 */
[----:B------:R-:W-:-:S04]  /*1370*/  UISETP.EQ.OR UP0, UPT, UR6, URZ, !UP0 ;  /* 0x000000ff0600728c */ /* 0x000fc8000c702670 */
[----:B------:R-:W-:Y:S02]  /*1380*/  USEL UR5, URZ, 0x1, !UP0 ;  /* 0x00000001ff057887 */ /* 0x000fe4000c000000 */
[----:B------:R-:W-:-:S04]  /*1390*/  UISETP.NE.AND UP0, UPT, UR4, URZ, UPT ;  /* 0x000000ff0400728c */ /* 0x000fc8000bf05270 */
[----:B------:R-:W-:Y:S02]  /*13a0*/  USEL UR4, URZ, 0x2, UP0 ;  /* 0x00000002ff047887 */ /* 0x000fe40008000000 */
[----:B------:R-:W-:-:S04]  /*13b0*/  UISETP.NE.AND UP0, UPT, UR6, 0x1, UPT ;  /* 0x000000010600788c */ /* 0x000fc8000bf05270 */
[----:B------:R-:W-:-:S04]  /*13c0*/  USEL UR4, UR4, 0x2, UP0 ;  /* 0x0000000204047887 */ /* 0x000fc80008000000 */
[----:B------:R-:W-:-:S06]  /*13d0*/  UIADD3 UR4, UPT, UPT, UR5, UR4, URZ ;  /* 0x0000000405047290 */ /* 0x000fcc000fffe0ff */
[----:B------:R-:W-:-:S07]  /*13e0*/  IMAD.U32 R2, RZ, RZ, UR4 ;  /* 0x00000004ff027e24 */ /* 0x000fce000f8e00ff */
.L_x_18:
[----:B------:R-:W1:Y:S01]  /*13f0*/  S2UR UR36, SR_CTAID.Z ;  /* 0x00000000002479c3 */ /* 0x000e620000002700 */
[----:B------:R-:W-:-:S09]  /*1400*/  UISETP.GE.AND UP0, UPT, UR19, 0x1, UPT ;  /* 0x000000011300788c */ /* 0x000fd2000bf06270 */
[----:B------:R-:W-:Y:S05]  /*1410*/  BRA.U !UP0, `(.L_x_19) ;  /* 0x0000000108d07547 */ /* 0x000fea000b800000 */
[----:B------:R-:W2:Y:S01]  /*1420*/  LDCU UR20, c[0x0][0xb0c] ;  /* 0x00016180ff1477ac */ /* 0x000ea20008000800 */
[----:B------:R-:W3:Y:S01]  /*1430*/  LDCU.128 UR12, c[0x0][0xb10] ;  /* 0x00016200ff0c77ac */ /* 0x000ee20008000c00 */
[----:B------:R-:W4:Y:S01]  /*1440*/  LDCU UR6, c[0x0][0x370] ;  /* 0x00006e00ff0677ac */ /* 0x000f220008000800 */
[----:B------:R-:W1:Y:S01]  /*1450*/  LDCU UR7, c[0x0][0x374] ;  /* 0x00006e80ff0777ac */ /* 0x000e620008000800 */
[----:B------:R-:W1:Y:S01]  /*1460*/  LDCU UR21, c[0x0][0xb20] ;  /* 0x00016400ff1577ac */ /* 0x000e620008000800 */
[----:B--2---:R-:W-:Y:S02]  /*1470*/  UISETP.NE.AND UP0, UPT, UR20, 0x1, UPT ;  /* 0x000000011400788c */ /* 0x004fe4000bf05270 */
[----:B---3--:R-:W-:Y:S01]  /*1480*/  UIMAD.WIDE.U32 UR4, UR26, UR12, URZ ;  /* 0x0000000c1a0472a5 */ /* 0x008fe2000f8e00ff */
[----:B------:R-:W2:Y:S01]  /*1490*/  LDCU.64 UR8, c[0x0][0xb28] ;  /* 0x00016500ff0877ac */ /* 0x000ea20008000a00 */
[----:B----4-:R-:W-:Y:S02]  /*14a0*/  UIMAD.WIDE.U32 UR10, UR6, UR12, URZ ;  /* 0x0000000c060a72a5 */ /* 0x010fe4000f8e00ff */
[----:B------:R-:W-:-:S02]  /*14b0*/  USHF.R.U32.HI UR5, URZ, UR13, UR5 ;  /* 0x0000000dff057299 */ /* 0x000fc40008011605 */
[----:B------:R-:W-:Y:S02]  /*14c0*/  UISETP.NE.AND UP2, UPT, UR19, 0x1, UPT ;  /* 0x000000011300788c */ /* 0x000fe4000bf45270 */
[----:B------:R-:W-:Y:S01]  /*14d0*/  USEL UR5, UR26, UR5, !UP0 ;  /* 0x000000051a057287 */ /* 0x000fe2000c000000 */
[----:B------:R-:W-:Y:S01]  /*14e0*/  UMOV UR10, UR11 ;  /* 0x0000000b000a7c82 */ /* 0x000fe20008000000 */
[----:B------:R-:W-:Y:S02]  /*14f0*/  UIMAD.WIDE.U32 UR16, UR30, UR15, URZ ;  /* 0x0000000f1e1072a5 */ /* 0x000fe4000f8e00ff */
[----:B------:R-:W-:Y:S02]  /*1500*/  @UP0 USHF.R.U32.HI UR6, URZ, UR13, UR10 ;  /* 0x0000000dff060299 */ /* 0x000fe4000801160a */
[----:B------:R-:W-:Y:S02]  /*1510*/  UISETP.NE.AND UP0, UPT, UR14, 0x1, UPT ;  /* 0x000000010e00788c */ /* 0x000fe4000bf05270 */
[----:B-1----:R-:W-:-:S02]  /*1520*/  UIMAD.WIDE.U32 UR10, UR7, UR15, URZ ;  /* 0x0000000f070a72a5 */ /* 0x002fc4000f8e00ff */
[----:B--2---:R-:W-:Y:S01]  /*1530*/  UIMAD.WIDE.U32 UR12, UR6, UR8, URZ ;  /* 0x00000008060c72a5 */ /* 0x004fe2000f8e00ff */
[----:B------:R-:W-:Y:S02]  /*1540*/  UMOV UR4, UR17 ;  /* 0x0000001100047c82 */ /* 0x000fe40008000000 */
[----:B------:R-:W-:Y:S02]  /*1550*/  USHF.R.U32.HI UR4, URZ, UR21, UR4 ;  /* 0x00000015ff047299 */ /* 0x000fe40008011604 */
[----:B------:R-:W-:Y:S02]  /*1560*/  UMOV UR10, UR11 ;  /* 0x0000000b000a7c82 */ /* 0x000fe40008000000 */
[----:B------:R-:W-:Y:S01]  /*1570*/  UMOV UR12, UR13 ;  /* 0x0000000d000c7c82 */ /* 0x000fe20008000000 */
[----:B------:R-:W-:Y:S02]  /*1580*/  @UP0 USHF.R.U32.HI UR7, URZ, UR21, UR10 ;  /* 0x00000015ff070299 */ /* 0x000fe4000801160a */
[----:B------:R-:W-:-:S02]  /*1590*/  USEL UR4, UR30, UR4, !UP0 ;  /* 0x000000041e047287 */ /* 0x000fc4000c000000 */
[----:B------:R-:W-:Y:S02]  /*15a0*/  UIMAD.WIDE.U32 UR10, UR7, UR8, URZ ;  /* 0x00000008070a72a5 */ /* 0x000fe4000f8e00ff */
[----:B------:R-:W-:Y:S02]  /*15b0*/  @UP2 USHF.R.U32.HI UR6, URZ, UR9, UR12 ;  /* 0x00000009ff062299 */ /* 0x000fe4000801160c */
[----:B------:R-:W-:-:S03]  /*15c0*/  UIMAD.WIDE.U32 UR12, UR4, UR8, URZ ;  /* 0x00000008040c72a5 */ /* 0x000fc6000f8e00ff */
[----:B------:R-:W-:Y:S02]  /*15d0*/  UMOV UR10, UR11 ;  /* 0x0000000b000a7c82 */ /* 0x000fe40008000000 */
[----:B------:R-:W-:Y:S02]  /*15e0*/  @UP2 USHF.R.U32.HI UR7, URZ, UR9, UR10 ;  /* 0x00000009ff072299 */ /* 0x000fe4000801160a */
[----:B------:R-:W-:Y:S02]  /*15f0*/  UIMAD UR10, UR6, UR19, URZ ;  /* 0x00000013060a72a4 */ /* 0x000fe4000f8e02ff */
[----:B------:R-:W-:-:S04]  /*1600*/  UIMAD UR7, UR7, UR19, URZ ;  /* 0x00000013070772a4 */ /* 0x000fc8000f8e02ff */
[----:B------:R-:W-:-:S03]  /*1610*/  UISETP.GE.AND UP0, UPT, UR4, UR7, UPT ;  /* 0x000000070400728c */ /* 0x000fc6000bf06270 */
[----:B------:R-:W-:Y:S01]  /*1620*/  UMOV UR7, UR13 ;  /* 0x0000000d00077c82 */ /* 0x000fe20008000000 */
[----:B------:R-:W-:Y:S02]  /*1630*/  UISETP.GE.OR UP0, UPT, UR5, UR10, UP0 ;  /* 0x0000000a0500728c */ /* 0x000fe40008706670 */
[----:B------:R-:W-:Y:S02]  /*1640*/  UIMAD.WIDE.U32 UR10, UR5, UR8, URZ ;  /* 0x00000008050a72a5 */ /* 0x000fe4000f8e00ff */
[----:B------:R-:W-:Y:S02]  /*1650*/  USHF.R.U32.HI UR7, URZ, UR9, UR7 ;  /* 0x00000009ff077299 */ /* 0x000fe40008011607 */
[----:B------:R-:W-:Y:S02]  /*1660*/  UIADD3 UR10, UPT, UPT, -UR4, URZ, URZ ;  /* 0x000000ff040a7290 */ /* 0x000fe4000fffe1ff */
[----:B------:R-:W-:Y:S02]  /*1670*/  USEL UR7, UR4, UR7, !UP2 ;  /* 0x0000000704077287 */ /* 0x000fe4000d000000 */
[----:B------:R-:W-:Y:S01]  /*1680*/  UIMAD UR10, UR14, UR10, UR30 ;  /* 0x0000000a0e0a72a4 */ /* 0x000fe2000f8e021e */
[----:B------:R-:W-:Y:S01]  /*1690*/  @!UP0 UMOV UR8, UR11 ;  /* 0x0000000b00088c82 */ /* 0x000fe20008000000 */
[----:B------:R-:W-:-:S02]  /*16a0*/  UIADD3 UR11, UPT, UPT, -UR5, URZ, URZ ;  /* 0x000000ff050b7290 */ /* 0x000fc4000fffe1ff */
[----:B------:R-:W-:Y:S02]  /*16b0*/  @!UP0 USHF.R.U32.HI UR8, URZ, UR9, UR8 ;  /* 0x00000009ff088299 */ /* 0x000fe40008011608 */
[----:B------:R-:W-:Y:S02]  /*16c0*/  UIADD3 UR9, UPT, UPT, -UR7, URZ, URZ ;  /* 0x000000ff07097290 */ /* 0x000fe4000fffe1ff */
[----:B------:R-:W-:Y:S02]  /*16d0*/  @!UP0 USEL UR8, UR5, UR8, !UP2 ;  /* 0x0000000805088287 */ /* 0x000fe4000d000000 */
[----:B------:R-:W-:Y:S02]  /*16e0*/  UIMAD UR9, UR19, UR9, UR4 ;  /* 0x00000009130972a4 */ /* 0x000fe4000f8e0204 */
[----:B------:R-:W-:Y:S02]  /*16f0*/  @!UP0 UIADD3 UR7, UPT, UPT, UR7, -UR8, URZ ;  /* 0x8000000807078290 */ /* 0x000fe4000fffe0ff */
[----:B------:R-:W-:-:S02]  /*1700*/  @!UP0 UIMAD UR6, UR9, UR6, UR8 ;  /* 0x00000006090682a4 */ /* 0x000fc4000f8e0208 */
[----:B------:R-:W-:Y:S02]  /*1710*/  @!UP0 UIMAD UR4, UR7, UR19, UR5 ;  /* 0x00000013070482a4 */ /* 0x000fe4000f8e0205 */
[----:B------:R-:W-:Y:S02]  /*1720*/  UIMAD UR26, UR20, UR11, UR26 ;  /* 0x0000000b141a72a4 */ /* 0x000fe4000f8e021a */
[----:B------:R-:W-:Y:S01]  /*1730*/  UIMAD UR30, UR4, UR14, UR10 ;  /* 0x0000000e041e72a4 */ /* 0x000fe2000f8e020a */
[----:B------:R-:W-:Y:S02]  /*1740*/  @!UP0 UMOV UR5, UR6 ;  /* 0x0000000600058c82 */ /* 0x000fe40008000000 */
[----:B------:R-:W-:-:S12]  /*1750*/  UIMAD UR26, UR5, UR20, UR26 ;  /* 0x00000014051a72a4 */ /* 0x000fd8000f8e021a */
.L_x_19:
[----:B------:R-:W-:-:S09]  /*1760*/  UISETP.NE.AND UP0, UPT, UR22, 0x1, UPT ;  /* 0x000000011600788c */ /* 0x000fd2000bf05270 */
[----:B------:R-:W-:Y:S05]  /*1770*/  BRA.U UP0, `(.L_x_20) ;  /* 0x0000000100407547 */ /* 0x000fea000b800000 */
[----:B------:R-:W2:Y:S01]  /*1780*/  LDCU.128 UR8, c[0x0][0xb10] ;  /* 0x00016200ff0877ac */ /* 0x000ea20008000c00 */
[----:B------:R-:W3:Y:S01]  /*1790*/  LDCU UR12, c[0x0][0xb0c] ;  /* 0x00016180ff0c77ac */ /* 0x000ee20008000800 */
[----:B------:R-:W4:Y:S01]  /*17a0*/  LDCU UR13, c[0x0][0xb20] ;  /* 0x00016400ff0d77ac */ /* 0x000f220008000800 */
[----:B--2---:R-:W-:Y:S02]  /*17b0*/  UIMAD.WIDE.U32 UR4, UR26, UR8, URZ ;  /* 0x000000081a0472a5 */ /* 0x004fe4000f8e00ff */
[----:B------:R-:W-:Y:S02]  /*17c0*/  UIMAD.WIDE.U32 UR6, UR30, UR11, URZ ;  /* 0x0000000b1e0672a5 */ /* 0x000fe4000f8e00ff */
[----:B---3--:R-:W-:Y:S02]  /*17d0*/  UISETP.NE.AND UP0, UPT, UR12, 0x1, UPT ;  /* 0x000000010c00788c */ /* 0x008fe4000bf05270 */
[----:B------:R-:W-:-:S03]  /*17e0*/  USHF.R.U32.HI UR5, URZ, UR9, UR5 ;  /* 0x00000009ff057299 */ /* 0x000fc60008011605 */
[----:B------:R-:W-:Y:S01]  /*17f0*/  UMOV UR4, UR7 ;  /* 0x0000000700047c82 */ /* 0x000fe20008000000 */
[----:B------:R-:W-:Y:S02]  /*1800*/  USEL UR5, UR26, UR5, !UP0 ;  /* 0x000000051a057287 */ /* 0x000fe4000c000000 */
[----:B------:R-:W-:Y:S02]  /*1810*/  UISETP.NE.AND UP0, UPT, UR10, 0x1, UPT ;  /* 0x000000010a00788c */ /* 0x000fe4000bf05270 */
[----:B----4-:R-:W-:-:S04]  /*1820*/  USHF.R.U32.HI UR4, URZ, UR13, UR4 ;  /* 0x0000000dff047299 */ /* 0x010fc80008011604 */
[----:B------:R-:W-:-:S04]  /*1830*/  USEL UR4, UR30, UR4, !UP0 ;  /* 0x000000041e047287 */ /* 0x000fc8000c000000 */
[----:B------:R-:W-:Y:S02]  /*1840*/  UIADD3 UR6, UPT, UPT, UR5, -UR4, URZ ;  /* 0x8000000405067290 */ /* 0x000fe4000fffe0ff */
[----:B------:R-:W-:Y:S02]  /*1850*/  UIADD3 UR4, UPT, UPT, -UR5, UR4, URZ ;  /* 0x0000000405047290 */ /* 0x000fe4000fffe1ff */
[----:B------:R-:W-:Y:S02]  /*1860*/  UIMAD UR30, UR6, UR10, UR30 ;  /* 0x0000000a061e72a4 */ /* 0x000fe4000f8e021e */
[----:B------:R-:W-:-:S12]  /*1870*/  UIMAD UR26, UR4, UR12, UR26 ;  /* 0x0000000c041a72a4 */ /* 0x000fd8000f8e021a */
.L_x_20:
[----:B------:R-:W-:Y:S01]  /*1880*/  UISETP.NE.AND UP0, UPT, UR18, 0x2, UPT ;  /* 0x000000021200788c */ /* 0x000fe2000bf05270 */
[----:B------:R-:W-:Y:S09]  /*1890*/  BRA.U !UP6, `(.L_x_21) ;  /* 0x000000010e0c7547 */ /* 0x000ff2000b800000 */
[----:B------:R-:W-:Y:S01]  /*18a0*/  UCGABAR_WAIT ;  /* 0x0000000000007dc7 */ /* 0x000fe20008000000 */
[----:B------:R-:W-:Y:S01]  /*18b0*/  CCTL.IVALL ;  /* 0x00000000ff00798f */ /* 0x000fe20002000000 */
[----:B------:R-:W-:Y:S05]  /*18c0*/  BRA `(.L_x_22) ;  /* 0x0000000000047947 */ /* 0x000fea0003800000 */
.L_x_21:
[----:B------:R-:W-:Y:S06]  /*18d0*/  BAR.SYNC.DEFER_BLOCKING 0x0 ;  /* 0x0000000000007b1d */ /* 0x000fec0000010000 */
.L_x_22:
[----:B------:R-:W-:Y:S05]  /*18e0*/  BRA.U UP0, `(.L_x_23) ;  /* 0x0000001d00e87547 */ /* 0x000fea000b800000 */
[----:B------:R-:W2:Y:S01]  /*18f0*/  LDCU UR6, c[0x0][0x38c] ;  /* 0x00007180ff0677ac */ /* 0x000ea20008000800 */
[----:B------:R-:W-:Y:S01]  /*1900*/  PLOP3.LUT P1, PT, PT, PT, UP3, 0x80, 0x8 ;  /* 0x000000000008781c */ /* 0x000fe20003f2f038 */
[----:B------:R-:W-:Y:S01]  /*1910*/  IMAD.MOV.U32 R12, RZ, RZ, 0x1 ;  /* 0x00000001ff0c7424 */ /* 0x000fe200078e00ff */
[----:B------:R-:W-:Y:S01]  /*1920*/  ISETP.EQ.OR P2, PT, R0, RZ, P3 ;  /* 0x000000ff0000720c */ /* 0x000fe20001f42670 */
[----:B------:R-:W-:Y:S01]  /*1930*/  UISETP.NE.AND UP1, UPT, UR18, URZ, UPT ;  /* 0x000000ff1200728c */ /* 0x000fe2000bf25270 */
[----:B------:R-:W-:Y:S01]  /*1940*/  PLOP3.LUT P1, PT, P1, PT, PT, 0x8, 0x80 ;  /* 0x000000000080781c */ /* 0x000fe20000f2e170 */
[----:B------:R-:W-:Y:S01]  /*1950*/  USEL UR25, URZ, 0x1, UP4 ;  /* 0x00000001ff197887 */ /* 0x000fe2000a000000 */
[----:B------:R-:W-:Y:S01]  /*1960*/  CS2R R10, SRZ ;  /* 0x00000000000a7805 */ /* 0x000fe2000001ff00 */
[----:B------:R-:W-:Y:S01]  /*1970*/  IMAD.MOV.U32 R9, RZ, RZ, RZ ;  /* 0x000000ffff097224 */ /* 0x000fe200078e00ff */
[----:B------:R-:W3:Y:S01]  /*1980*/  LDCU UR39, c[0x0][0x370] ;  /* 0x00006e00ff2777ac */ /* 0x000ee20008000800 */
[----:B------:R-:W-:Y:S01]  /*1990*/  IMAD.MOV.U32 R8, RZ, RZ, 0x1 ;  /* 0x00000001ff087424 */ /* 0x000fe200078e00ff */
[----:B------:R-:W4:Y:S01]  /*19a0*/  LDCU.64 UR28, c[0x0][0x348] ;  /* 0x00006900ff1c77ac */ /* 0x000f220008000a00 */
[----:B------:R-:W-:-:S02]  /*19b0*/  USHF.R.U32.HI UR44, URZ, 0x5, UR24 ;  /* 0x00000005ff2c7899 */ /* 0x000fc40008011618 */
[----:B--2---:R-:W-:Y:S02]  /*19c0*/  UIADD3 UR5, UPT, UPT, UR6, 0x1f, URZ ;  /* 0x0000001f06057890 */ /* 0x004fe4000fffe0ff */
[----:B------:R-:W-:Y:S02]  /*19d0*/  UIADD3 UR45, UPT, UPT, UR6, 0x3e, URZ ;  /* 0x0000003e062d7890 */ /* 0x000fe4000fffe0ff */
[----:B------:R-:W-:Y:S01]  /*19e0*/  USHF.R.S32.HI UR4, URZ, 0x1f, UR5 ;  /* 0x0000001fff047899 */ /* 0x000fe20008011405 */
[----:B------:R-:W2:Y:S03]  /*19f0*/  LDCU UR38, c[0x0][0x374] ;  /* 0x00006e80ff2677ac */ /* 0x000ea60008000800 */
[----:B------:R-:W-:Y:S02]  /*1a00*/  ULEA.HI UR4, UR4, UR5, URZ, 0x5 ;  /* 0x0000000504047291 */ /* 0x000fe4000f8f28ff */
[----:B------:R-:W-:-:S02]  /*1a10*/  USEL UR25, UR25, 0x2, UP1 ;  /* 0x0000000219197887 */ /* 0x000fc40008800000 */
[----:B------:R-:W-:Y:S02]  /*1a20*/  USHF.R.S32.HI UR41, URZ, 0x5, UR4 ;  /* 0x00000005ff297899 */ /* 0x000fe40008011404 */
[----:B------:R-:W-:Y:S02]  /*1a30*/  UIADD3 UR4, UPT, UPT, UR6, -0x1, URZ ;  /* 0xffffffff06047890 */ /* 0x000fe4000fffe0ff */
[----:B------:R-:W-:Y:S02]  /*1a40*/  UISETP.LT.U32.AND UP0, UPT, UR41, 0x1a, UPT ;  /* 0x0000001a2900788c */ /* 0x000fe4000bf01070 */
[----:B------:R-:W-:Y:S02]  /*1a50*/  UISETP.GE.U32.AND UP2, UPT, UR4, -0x3f, UPT ;  /* 0xffffffc10400788c */ /* 0x000fe4000bf46070 */
[----:B------:R-:W-:Y:S01]  /*1a60*/  USEL UR40, UR41, 0x1a, UP0 ;  /* 0x0000001a29287887 */ /* 0x000fe20008000000 */
[----:B------:R-:W-:-:S03]  /*1a70*/  UMOV UR5, URZ ;  /* 0x000000ff00057c82 */ /* 0x000fc60008000000 */
[----:B------:R-:W-:Y:S02]  /*1a80*/  UIADD3 UR21, UPT, UPT, UR40, -0x1, URZ ;  /* 0xffffffff28157890 */ /* 0x000fe4000fffe0ff */
[----:B------:R-:W-:-:S03]  /*1a90*/  UIADD3 UR43, UPT, UPT, UR41, -UR40, URZ ;  /* 0x80000028292b7290 */ /* 0x000fc6000fffe0ff */
[----:B------:R-:W-:-:S04]  /*1aa0*/  @UP2 UIADD3 UR21, UPT, UPT, UR40, URZ, URZ ;  /* 0x000000ff28152290 */ /* 0x000fc8000fffe0ff */
[----:B--234-:R-:W-:-:S12]  /*1ab0*/  UIADD3 UR21, UPT, UPT, UR21, 0x1, URZ ;  /* 0x0000000115157890 */ /* 0x01cfd8000fffe0ff */
.L_x_43:
[----:B------:R-:W-:Y:S01]  /*1ac0*/  UISETP.NE.AND UP0, UPT, UR54, URZ, UPT ;  /* 0x000000ff3600728c */ /* 0x000fe2000bf05270 */
[----:B------:R-:W2:Y:S08]  /*1ad0*/  S2UR UR54, SR_CgaCtaId ;  /* 0x00000000003679c3 */ /* 0x000eb00000008800 */
[----:B------:R-:W-:Y:S05]  /*1ae0*/  BRA.U UP0, `(.L_x_24) ;  /* 0x0000000100347547 */ /* 0x000fea000b800000 */
[----:B------:R-:W3:Y:S01]  /*1af0*/  S2R R0, SR_CgaCtaId ;  /* 0x0000000000007919 */ /* 0x000ee20000008800 */
[----:B------:R-:W-:-:S04]  /*1b00*/  MOV R2, 0x400 ;  /* 0x0000040000027802 */ /* 0x000fc80000000f00 */
[----:B---3--:R-:W-:Y:S02]  /*1b10*/  LEA R0, R0, R2, 0x18 ;  /* 0x0000000200007211 */ /* 0x008fe400078ec0ff */
[----:B------:R-:W-:-:S03]  /*1b20*/  SHF.L.U32 R2, R8, 0x1f, RZ ;  /* 0x0000001f08027819 */ /* 0x000fc600000006ff */
[----:B------:R-:W-:-:S04]  /*1b30*/  IMAD R0, R9, 0x8, R0 ;  /* 0x0000000809007824 */ /* 0x000fc800078e0200 */
[----:B------:R-:W3:Y:S02]  /*1b40*/  SYNCS.PHASECHK.TRANS64.TRYWAIT P0, [R0+URZ+0x250], R2 ;  /* 0x00025002000075a7 */ /* 0x000ee400080011ff */
[----:B---3--:R-:W-:Y:S05]  /*1b50*/  @!P0 BRA `(.L_x_25) ;  /* 0x0000006800348947 */ /* 0x008fea0003800000 */
.L_x_145:
[----:B------:R-:W-:Y:S01]  /*1b60*/  VIADD R9, R9, 0x1 ;  /* 0x0000000109097836 */ /* 0x000fe20000000000 */
[----:B------:R3:W-:Y:S04]  /*1b70*/  SYNCS.ARRIVE.TRANS64.A1T0 RZ, [R0+URZ+0x240], RZ ;  /* 0x000240ff00ff79a7 */ /* 0x0007e800081000ff */
[----:B------:R-:W-:-:S04]  /*1b80*/  ISETP.NE.AND P0, PT, R9, 0x2, PT ;  /* 0x000000020900780c */ /* 0x000fc80003f05270 */
[----:B------:R-:W-:Y:S02]  /*1b90*/  SEL R9, R9, RZ, P0 ;  /* 0x000000ff09097207 */ /* 0x000fe40000000000 */
[----:B---3--:R-:W-:-:S04]  /*1ba0*/  SEL R0, RZ, 0x1, P0 ;  /* 0x00000001ff007807 */ /* 0x008fc80000000000 */
[----:B------:R-:W-:-:S07]  /*1bb0*/  LOP3.LUT R8, R8, R0, RZ, 0x3c, !PT ;  /* 0x0000000008087212 */ /* 0x000fce00078e3cff */
.L_x_24:
[----:B------:R-:W-:Y:S01]  /*1bc0*/  UMOV UR6, 0x400 ;  /* 0x0000040000067882 */ /* 0x000fe20000000000 */
[----:B------:R-:W-:Y:S01]  /*1bd0*/  SHF.L.U32 R0, R12, 0x1f, RZ ;  /* 0x0000001f0c007819 */ /* 0x000fe200000006ff */
[----:B--2---:R-:W-:Y:S02]  /*1be0*/  ULEA UR6, UR54, UR6, 0x18 ;  /* 0x0000000636067291 */ /* 0x004fe4000f8ec0ff */
[----:B------:R-:W-:Y:S02]  /*1bf0*/  UISETP.GE.U32.AND UP0, UPT, UR45, 0x3f, UPT ;  /* 0x0000003f2d00788c */ /* 0x000fe4000bf06070 */
[----:B------:R-:W-:Y:S02]  /*1c00*/  ULEA UR4, UR5, UR6, 0x3 ;  /* 0x0000000605047291 */ /* 0x000fe4000f8e18ff */
[----:B------:R-:W-:Y:S02]  /*1c10*/  USHF.L.U32 UR35, UR26, 0x6, URZ ;  /* 0x000000061a237899 */ /* 0x000fe400080006ff */
[----:B------:R-:W-:Y:S01]  /*1c20*/  ULEA UR11, UR30, UR44, 0x6 ;  /* 0x0000002c1e0b7291 */ /* 0x000fe2000f8e30ff */
[----:B------:R-:W-:-:S04]  /*1c30*/  UMOV UR13, URZ ;  /* 0x000000ff000d7c82 */ /* 0x000fc80008000000 */
[----:B------:R2:W3:Y:S01]  /*1c40*/  SYNCS.PHASECHK.TRANS64.TRYWAIT P0, [UR4+0xd0], R0 ;  /* 0x0000d000ff0075a7 */ /* 0x0004e20008001104 */
[----:B------:R-:W-:Y:S06]  /*1c50*/  BRA.U !UP0, `(.L_x_26) ;  /* 0x0000000108c07547 */ /* 0x000fec000b800000 */
[----:B------:R-:W-:Y:S01]  /*1c60*/  UMOV UR7, URZ ;  /* 0x000000ff00077c82 */ /* 0x000fe20008000000 */
[----:B------:R-:W-:-:S05]  /*1c70*/  UMOV UR4, UR5 ;  /* 0x0000000500047c82 */ /* 0x000fca0008000000 */
.L_x_32:
[----:B------:R-:W-:Y:S01]  /*1c80*/  ULEA UR33, UR4, UR6, 0x3 ;  /* 0x0000000604217291 */ /* 0x000fe2000f8e18ff */
[----:B---3--:R-:W-:Y:S01]  /*1c90*/  @!P3 MOV R2, 0x2000 ;  /* 0x000020000002b802 */ /* 0x008fe20000000f00 */
[----:B-1-34-:R-:W-:Y:S10]  /*1ca0*/  @P0 BRA `(.L_x_27) ;  /* 0x00000000000c0947 */ /* 0x01aff40003800000 */
[----:B------:R-:W-:-:S04]  /*1cb0*/  SHF.L.U32 R3, R12, 0x1f, RZ ;  /* 0x0000001f0c037819 */ /* 0x000fc800000006ff */
[----:B------:R-:W3:Y:S02]  /*1cc0*/  SYNCS.PHASECHK.TRANS64.TRYWAIT P0, [UR33+0xd0], R3 ;  /* 0x0000d003ff0075a7 */ /* 0x000ee40008001121 */
[----:B---3--:R-:W-:Y:S05]  /*1cd0*/  @!P0 BRA `(.L_x_28) ;  /* 0x0000006400e88947 */ /* 0x008fea0003800000 */
.L_x_27:
[----:B------:R3:W-:Y:S01]  /*1ce0*/  @!P3 SYNCS.ARRIVE.TRANS64 RZ, [UR33], R2 ;  /* 0x00000002ffffb9a7 */ /* 0x0007e20008000021 */
[----:B------:R-:W-:-:S04]  /*1cf0*/  ULOP3.LUT UR5, UR25, 0x2, URZ, 0xfc, !UPT ;  /* 0x0000000219057892 */ /* 0x000fc8000f8efcff */
[----:B------:R-:W-:-:S09]  /*1d00*/  UISETP.NE.AND UP0, UPT, UR5, 0x2, UPT ;  /* 0x000000020500788c */ /* 0x000fd2000bf05270 */
[----:B------:R-:W-:Y:S05]  /*1d10*/  BRA.U UP0, `(.L_x_29) ;  /* 0x0000000100047547 */ /* 0x000fea000b800000 */
[----:B-1----:R-:W-:Y:S05]  /*1d20*/  BPT.TRAP 0x1 ;  /* 0x000000040000795c */ /* 0x002fea0000300000 */
.L_x_29:
[----:B------:R-:W-:Y:S04]  /*1d30*/  BSSY.RECONVERGENT B0, `(.L_x_30) ;  /* 0x0000003000007945 */ /* 0x000fe80003800200 */
[----:B------:R-:W-:Y:S05]  /*1d40*/  @P2 BRA `(.L_x_31) ;  /* 0x0000000000042947 */ /* 0x000fea0003800000 */
[----:B-1----:R-:W-:Y:S05]  /*1d50*/  BPT.TRAP 0x1 ;  /* 0x000000040000795c */ /* 0x002fea0000300000 */
.L_x_31:
[----:B-1----:R-:W-:Y:S05]  /*1d60*/  BSYNC.RECONVERGENT B0 ;  /* 0x0000000000007941 */ /* 0x002fea0003800200 */
.L_x_30:
[----:B------:R-:W-:Y:S02]  /*1d70*/  UIADD3 UR5, UPT, UPT, UR4, 0x1, URZ ;  /* 0x0000000104057890 */ /* 0x000fe4000fffe0ff */
[----:B------:R-:W-:Y:S02]  /*1d80*/  ULEA UR32, UR4, UR6, 0xc ;  /* 0x0000000604207291 */ /* 0x000fe4000f8e60ff */
[----:B------:R-:W-:Y:S02]  /*1d90*/  UISETP.NE.AND UP0, UPT, UR5, 0x1a, UPT ;  /* 0x0000001a0500788c */ /* 0x000fe4000bf05270 */
[----:B------:R-:W-:Y:S02]  /*1da0*/  USHF.L.U32 UR34, UR7, 0x5, URZ ;  /* 0x0000000507227899 */ /* 0x000fe400080006ff */
[----:B------:R-:W-:Y:S02]  /*1db0*/  USEL UR9, URZ, 0x1, UP0 ;  /* 0x00000001ff097887 */ /* 0x000fe40008000000 */
[----:B------:R-:W-:-:S02]  /*1dc0*/  USEL UR5, UR5, URZ, UP0 ;  /* 0x000000ff05057287 */ /* 0x000fc40008000000 */
[----:B------:R-:W-:Y:S02]  /*1dd0*/  UIADD3 UR14, UP0, UPT, UR28, 0x180, URZ ;  /* 0x000001801c0e7890 */ /* 0x000fe4000ff1e0ff */
[----:B------:R-:W-:Y:S01]  /*1de0*/  ULEA UR8, UR5, UR6, 0x3 ;  /* 0x0000000605087291 */ /* 0x000fe2000f8e18ff */
[----:B------:R-:W-:Y:S01]  /*1df0*/  LOP3.LUT R12, R12, UR9, RZ, 0x3c, !PT ;  /* 0x000000090c0c7c12 */ /* 0x000fe2000f8e3cff */
[----:B------:R-:W-:Y:S02]  /*1e00*/  ULEA UR4, UR4, UR24, 0xb ;  /* 0x0000001804047291 */ /* 0x000fe4000f8e58ff */
[----:B------:R-:W-:Y:S01]  /*1e10*/  UIADD3 UR7, UPT, UPT, UR7, 0x1, URZ ;  /* 0x0000000107077890 */ /* 0x000fe2000fffe0ff */
[----:B--2---:R-:W-:Y:S01]  /*1e20*/  SHF.L.U32 R0, R12, 0x1f, RZ ;  /* 0x0000001f0c007819 */ /* 0x004fe200000006ff */
[----:B------:R-:W-:Y:S02]  /*1e30*/  UIADD3 UR16, UP1, UPT, UR28, 0x80, URZ ;  /* 0x000000801c107890 */ /* 0x000fe4000ff3e0ff */
[----:B------:R-:W-:Y:S01]  /*1e40*/  UIADD3.X UR15, UPT, UPT, URZ, UR29, URZ, UP0, !UPT ;  /* 0x0000001dff0f7290 */ /* 0x000fe200087fe4ff */
[----:B------:R4:W1:Y:S01]  /*1e50*/  SYNCS.PHASECHK.TRANS64.TRYWAIT P0, [UR8+0xd0], R0 ;  /* 0x0000d000ff0075a7 */ /* 0x0008620008001108 */
[----:B------:R-:W-:-:S02]  /*1e60*/  ULEA UR4, UR4, UR6, 0x1 ;  /* 0x0000000604047291 */ /* 0x000fc4000f8e08ff */
[----:B------:R-:W-:Y:S02]  /*1e70*/  UISETP.NE.AND UP0, UPT, UR7, UR21, UPT ;  /* 0x000000150700728c */ /* 0x000fe4000bf05270 */
[----:B------:R-:W-:Y:S02]  /*1e80*/  UIADD3.X UR17, UPT, UPT, URZ, UR29, URZ, UP1, !UPT ;  /* 0x0000001dff117290 */ /* 0x000fe40008ffe4ff */
[----:B------:R-:W-:Y:S02]  /*1e90*/  UIADD3 UR32, UPT, UPT, UR32, 0x3600, URZ ;  /* 0x0000360020207890 */ /* 0x000fe4000fffe0ff */
[----:B------:R-:W-:Y:S01]  /*1ea0*/  UIADD3 UR8, UPT, UPT, UR4, 0x1d600, URZ ;  /* 0x0001d60004087890 */ /* 0x000fe2000fffe0ff */
[----:B------:R-:W-:Y:S01]  /*1eb0*/  UMOV UR18, 0x0 ;  /* 0x0000000000127882 */ /* 0x000fe20000000000 */
[----:B------:R-:W-:Y:S01]  /*1ec0*/  UMOV UR19, 0x10000000 ;  /* 0x1000000000137882 */ /* 0x000fe20000000000 */
[----:B------:R-:W-:Y:S01]  /*1ed0*/  UMOV UR4, 0x30000 ;  /* 0x0003000000047882 */ /* 0x000fe20000000000 */
[----:B------:R-:W-:Y:S01]  /*1ee0*/  UMOV UR12, UR36 ;  /* 0x00000024000c7c82 */ /* 0x000fe20008000000 */
[----:B------:R-:W-:Y:S01]  /*1ef0*/  UMOV UR9, UR33 ;  /* 0x0000002100097c82 */ /* 0x000fe20008000000 */
[----:B------:R-:W-:Y:S01]  /*1f00*/  UMOV UR10, UR34 ;  /* 0x00000022000a7c82 */ /* 0x000fe20008000000 */
[----:B------:R-:W-:Y:S01]  /*1f10*/  UTMALDG.3D [UR32], [UR16], desc[UR18] ;  /* 0x00001220100075b4 */ /* 0x000fe20008011000 */
[----:B------:R-:W-:Y:S01]  /*1f20*/  UMOV UR13, UR21 ;  /* 0x00000015000d7c82 */ /* 0x000fe20008000000 */
[----:B------:R2:W-:Y:S02]  /*1f30*/  UTMALDG.3D.MULTICAST [UR8], [UR14], UR4, desc[UR18] ;  /* 0x000012080e0073b4 */ /* 0x0005e40008011804 */
[----:B--2---:R-:W-:Y:S01]  /*1f40*/  UMOV UR4, UR5 ;  /* 0x0000000500047c82 */ /* 0x004fe20008000000 */
[----:B------:R-:W-:Y:S05]  /*1f50*/  BRA.U UP0, `(.L_x_32) ;  /* 0xfffffffd00487547 */ /* 0x000fea000b83ffff */
.L_x_26:
[----:B------:R-:W-:Y:S01]  /*1f60*/  ULEA UR4, UR5, UR6, 0x3 ;  /* 0x0000000605047291 */ /* 0x000fe2000f8e18ff */
[----:B--2-4-:R-:W-:Y:S01]  /*1f70*/  SHF.L.U32 R0, R12, 0x1f, RZ ;  /* 0x0000001f0c007819 */ /* 0x014fe200000006ff */
[----:B------:R-:W-:Y:S01]  /*1f80*/  @!P1 SYNCS.ARRIVE.TRANS64.A1T0 RZ, [UR6+0x1d8], RZ ;  /* 0x0001d8ffffff99a7 */ /* 0x000fe20008100006 */
[----:B------:R-:W-:-:S06]  /*1f90*/  UISETP.GT.AND UP0, UPT, UR41, UR40, UPT ;  /* 0x000000282900728c */ /* 0x000fcc000bf04270 */
[----:B-1-3--:R1:W2:Y:S03]  /*1fa0*/  SYNCS.PHASECHK.TRANS64.TRYWAIT P0, [UR4+0xd0], R0 ;  /* 0x0000d000ff0075a7 */ /* 0x00a2a60008001104 */
[----:B------:R-:W-:Y:S05]  /*1fb0*/  BRA.U !UP0, `(.L_x_33) ;  /* 0x0000000108c47547 */ /* 0x000fea000b800000 */
[----:B------:R-:W-:Y:S01]  /*1fc0*/  UIADD3 UR26, UPT, UPT, UR43, UR13, URZ ;  /* 0x0000000d2b1a7290 */ /* 0x000fe2000fffe0ff */
[----:B------:R-:W-:-:S11]  /*1fd0*/  UMOV UR4, UR5 ;  /* 0x0000000500047c82 */ /* 0x000fd60008000000 */
.L_x_39:
[----:B------:R-:W-:Y:S01]  /*1fe0*/  ULEA UR17, UR4, UR6, 0x3 ;  /* 0x0000000604117291 */ /* 0x000fe2000f8e18ff */
[----:B--2---:R-:W-:Y:S01]  /*1ff0*/  @!P3 MOV R2, 0x2000 ;  /* 0x000020000002b802 */ /* 0x004fe20000000f00 */
[----:B--2-4-:R-:W-:Y:S10]  /*2000*/  @P0 BRA `(.L_x_34) ;  /* 0x00000000000c0947 */ /* 0x014ff40003800000 */
[----:B------:R-:W-:-:S04]  /*2010*/  SHF.L.U32 R3, R12, 0x1f, RZ ;  /* 0x0000001f0c037819 */ /* 0x000fc800000006ff */
[----:B------:R-:W2:Y:S02]  /*2020*/  SYNCS.PHASECHK.TRANS64.TRYWAIT P0, [UR17+0xd0], R3 ;  /* 0x0000d003ff0075a7 */ /* 0x000ea40008001111 */
[----:B--2---:R-:W-:Y:S05]  /*2030*/  @!P0 BRA `(.L_x_35) ;  /* 0x0000006400288947 */ /* 0x004fea0003800000 */
.L_x_34:
[----:B------:R2:W-:Y:S01]  /*2040*/  @!P3 SYNCS.ARRIVE.TRANS64 RZ, [UR17], R2 ;  /* 0x00000002ffffb9a7 */ /* 0x0005e20008000011 */
[----:B------:R-:W-:-:S04]  /*2050*/  ULOP3.LUT UR5, UR25, 0x2, URZ, 0xfc, !UPT ;  /* 0x0000000219057892 */ /* 0x000fc8000f8efcff */
[----:B------:R-:W-:-:S09]  /*2060*/  UISETP.NE.AND UP0, UPT, UR5, 0x2, UPT ;  /* 0x000000020500788c */ /* 0x000fd2000bf05270 */
[----:B------:R-:W-:Y:S05]  /*2070*/  BRA.U UP0, `(.L_x_36) ;  /* 0x0000000100047547 */ /* 0x000fea000b800000 */
[----:B------:R-:W-:Y:S05]  /*2080*/  BPT.TRAP 0x1 ;  /* 0x000000040000795c */ /* 0x000fea0000300000 */
.L_x_36:
[----:B------:R-:W-:Y:S04]  /*2090*/  BSSY.RECONVERGENT B0, `(.L_x_37) ;  /* 0x0000003000007945 */ /* 0x000fe80003800200 */
[----:B------:R-:W-:Y:S05]  /*20a0*/  @P2 BRA `(.L_x_38) ;  /* 0x0000000000042947 */ /* 0x000fea0003800000 */
[----:B------:R-:W-:Y:S05]  /*20b0*/  BPT.TRAP 0x1 ;  /* 0x000000040000795c */ /* 0x000fea0000300000 */
.L_x_38:
[----:B------:R-:W-:Y:S05]  /*20c0*/  BSYNC.RECONVERGENT B0 ;  /* 0x0000000000007941 */ /* 0x000fea0003800200 */
.L_x_37:
[----:B------:R-:W-:Y:S02]  /*20d0*/  UIADD3 UR5, UPT, UPT, UR4, 0x1, URZ ;  /* 0x0000000104057890 */ /* 0x000fe4000fffe0ff */
[----:B------:R-:W-:Y:S02]  /*20e0*/  ULEA UR16, UR4, UR6, 0xc ;  /* 0x0000000604107291 */ /* 0x000fe4000f8e60ff */
[----:B------:R-:W-:Y:S02]  /*20f0*/  UISETP.NE.AND UP0, UPT, UR5, 0x1a, UPT ;  /* 0x0000001a0500788c */ /* 0x000fe4000bf05270 */
[----:B------:R-:W-:Y:S02]  /*2100*/  ULEA UR4, UR4, UR24, 0xb ;  /* 0x0000001804047291 */ /* 0x000fe4000f8e58ff */
[----:B------:R-:W-:Y:S02]  /*2110*/  USEL UR8, URZ, 0x1, UP0 ;  /* 0x00000001ff087887 */ /* 0x000fe40008000000 */
[----:B------:R-:W-:-:S02]  /*2120*/  USEL UR5, UR5, URZ, UP0 ;  /* 0x000000ff05057287 */ /* 0x000fc40008000000 */
[----:B------:R-:W-:Y:S02]  /*2130*/  UIADD3 UR22, UP1, UPT, UR28, 0x80, URZ ;  /* 0x000000801c167890 */ /* 0x000fe4000ff3e0ff */
[----:B------:R-:W-:Y:S01]  /*2140*/  UIADD3 UR14, UP0, UPT, UR28, 0x180, URZ ;  /* 0x000001801c0e7890 */ /* 0x000fe2000ff1e0ff */
[----:B------:R-:W-:Y:S01]  /*2150*/  LOP3.LUT R12, R12, UR8, RZ, 0x3c, !PT ;  /* 0x000000080c0c7c12 */ /* 0x000fe2000f8e3cff */
[----:B------:R-:W-:Y:S02]  /*2160*/  ULEA UR4, UR4, UR6, 0x1 ;  /* 0x0000000604047291 */ /* 0x000fe4000f8e08ff */
[----:B------:R-:W-:Y:S01]  /*2170*/  ULEA UR7, UR5, UR6, 0x3 ;  /* 0x0000000605077291 */ /* 0x000fe2000f8e18ff */
[----:B-1----:R-:W-:Y:S01]  /*2180*/  SHF.L.U32 R0, R12, 0x1f, RZ ;  /* 0x0000001f0c007819 */ /* 0x002fe200000006ff */
[----:B------:R-:W-:Y:S02]  /*2190*/  USHF.L.U32 UR18, UR13, 0x5, URZ ;  /* 0x000000050d127899 */ /* 0x000fe400080006ff */
[----:B------:R-:W-:-:S02]  /*21a0*/  UIADD3 UR16, UPT, UPT, UR16, 0x3600, URZ ;  /* 0x0000360010107890 */ /* 0x000fc4000fffe0ff */
[----:B------:R-:W-:Y:S02]  /*21b0*/  UIADD3.X UR23, UPT, UPT, URZ, UR29, URZ, UP1, !UPT ;  /* 0x0000001dff177290 */ /* 0x000fe40008ffe4ff */
[----:B------:R-:W-:Y:S01]  /*21c0*/  UIADD3 UR8, UPT, UPT, UR4, 0x1d600, URZ ;  /* 0x0001d60004087890 */ /* 0x000fe2000fffe0ff */
[----:B------:R3:W4:Y:S01]  /*21d0*/  SYNCS.PHASECHK.TRANS64.TRYWAIT P0, [UR7+0xd0], R0 ;  /* 0x0000d000ff0075a7 */ /* 0x0007220008001107 */
[----:B------:R-:W-:Y:S01]  /*21e0*/  UIADD3.X UR15, UPT, UPT, URZ, UR29, URZ, UP0, !UPT ;  /* 0x0000001dff0f7290 */ /* 0x000fe200087fe4ff */
[----:B------:R-:W-:Y:S01]  /*21f0*/  UMOV UR30, 0x0 ;  /* 0x00000000001e7882 */ /* 0x000fe20000000000 */
[----:B------:R-:W-:Y:S01]  /*2200*/  UMOV UR31, 0x10000000 ;  /* 0x10000000001f7882 */ /* 0x000fe20000000000 */
[----:B------:R-:W-:Y:S01]  /*2210*/  UMOV UR19, UR35 ;  /* 0x0000002300137c82 */ /* 0x000fe20008000000 */
[----:B------:R-:W-:Y:S01]  /*2220*/  UMOV UR20, UR36 ;  /* 0x0000002400147c82 */ /* 0x000fe20008000000 */
[----:B------:R-:W-:Y:S01]  /*2230*/  UMOV UR7, 0x30000 ;  /* 0x0003000000077882 */ /* 0x000fe20000000000 */
[----:B------:R-:W-:Y:S01]  /*2240*/  UMOV UR12, UR36 ;  /* 0x00000024000c7c82 */ /* 0x000fe20008000000 */
[----:B------:R-:W-:Y:S01]  /*2250*/  UMOV UR9, UR17 ;  /* 0x0000001100097c82 */ /* 0x000fe20008000000 */
[----:B------:R-:W-:Y:S01]  /*2260*/  UMOV UR10, UR18 ;  /* 0x00000012000a7c82 */ /* 0x000fe20008000000 */
[----:B------:R3:W-:Y:S01]  /*2270*/  UTMALDG.3D [UR16], [UR22], desc[UR30] ;  /* 0x00001e10160075b4 */ /* 0x0007e20008011000 */
[----:B------:R-:W-:Y:S01]  /*2280*/  UIADD3 UR13, UPT, UPT, UR13, 0x1, URZ ;  /* 0x000000010d0d7890 */ /* 0x000fe2000fffe0ff */
[----:B------:R-:W-:-:S03]  /*2290*/  UMOV UR4, UR5 ;  /* 0x0000000500047c82 */ /* 0x000fc60008000000 */
[----:B------:R-:W-:Y:S01]  /*22a0*/  UISETP.NE.AND UP0, UPT, UR13, UR26, UPT ;  /* 0x0000001a0d00728c */ /* 0x000fe2000bf05270 */
[----:B------:R3:W-:Y:S08]  /*22b0*/  UTMALDG.3D.MULTICAST [UR8], [UR14], UR7, desc[UR30] ;  /* 0x00001e080e0073b4 */ /* 0x0007f00008011807 */
[----:B---3--:R-:W-:Y:S05]  /*22c0*/  BRA.U UP0, `(.L_x_39) ;  /* 0xfffffffd00447547 */ /* 0x008fea000b83ffff */
.L_x_33:
[C---:B------:R-:W-:Y:S01]  /*22d0*/  LEA R3, R11.reuse, UR6, 0x3 ;  /* 0x000000060b037c11 */ /* 0x040fe2000f8e18ff */
[----:B------:R-:W-:Y:S01]  /*22e0*/  NOP ;  /* 0x0000000000007918 */ /* 0x000fe20000000000 */
[----:B-1----:R-:W-:Y:S02]  /*22f0*/  SHF.L.U32 R0, R10, 0x1f, RZ ;  /* 0x0000001f0a007819 */ /* 0x002fe400000006ff */
[----:B------:R-:W-:Y:S02]  /*2300*/  LEA R4, R11, UR6, 0x4 ;  /* 0x000000060b047c11 */ /* 0x000fe4000f8e20ff */
[----:B--2-4-:R-:W1:Y:S02]  /*2310*/  SYNCS.PHASECHK.TRANS64.TRYWAIT P0, [R3+URZ+0x1e0], R0 ;  /* 0x0001e000030075a7 */ /* 0x014e6400080011ff */
[----:B-1----:R-:W-:Y:S05]  /*2320*/  @!P0 BRA `(.L_x_40) ;  /* 0x0000006000848947 */ /* 0x002fea0003800000 */
.L_x_148:
[----:B------:R-:W2:Y:S01]  /*2330*/  LDS.128 R4, [R4+0x270] ;  /* 0x0002700004047984 */ /* 0x000ea20000000c00 */
[----:B------:R-:W-:Y:S01]  /*2340*/  UISETP.GE.AND UP0, UPT, UR42, 0x1, UPT ;  /* 0x000000012a00788c */ /* 0x000fe2000bf06270 */
[----:B------:R-:W-:Y:S01]  /*2350*/  @!PT LDS RZ, [RZ] ;  /* 0x00000000fffff984 */ /* 0x000fe20000000800 */
[----:B------:R-:W-:Y:S01]  /*2360*/  @!PT LDS RZ, [RZ] ;  /* 0x00000000fffff984 */ /* 0x000fe20000000800 */
[----:B------:R-:W-:Y:S01]  /*2370*/  @!PT LDS RZ, [RZ] ;  /* 0x00000000fffff984 */ /* 0x000fe20000000800 */
[----:B------:R-:W-:Y:S01]  /*2380*/  @!PT LDS RZ, [RZ] ;  /* 0x00000000fffff984 */ /* 0x000fe20000000800 */
[----:B------:R3:W-:Y:S06]  /*2390*/  MEMBAR.ALL.CTA ;  /* 0x0000000000007992 */ /* 0x0007ec0000008000 */
[----:B---3--:R-:W3:Y:S01]  /*23a0*/  FENCE.VIEW.ASYNC.S ;  /* 0x00000000000073c6 */ /* 0x008ee20000000000 */
[----:B--2---:R-:W-:-:S13]  /*23b0*/  LOP3.LUT P0, RZ, R6, 0x1, RZ, 0xc0, !PT ;  /* 0x0000000106ff7812 */ /* 0x004fda000780c0ff */
[----:B---3--:R-:W-:Y:S01]  /*23c0*/  VOTEU.ANY UP1, P0 ;  /* 0x0000000000ff7886 */ /* 0x008fe20000020100 */
[----:B------:R-:W-:-:S13]  /*23d0*/  PLOP3.LUT P0, PT, PT, PT, UP1, 0x80, 0x8 ;  /* 0x000000000008781c */ /* 0x000fda0003f0f018 */
[----:B-1----:R-:W-:Y:S02]  /*23e0*/  @P0 LOP3.LUT R0, R5, 0xffff, RZ, 0xc0, !PT ;  /* 0x0000ffff05000812 */ /* 0x002fe400078ec0ff */
[----:B------:R-:W-:Y:S02]  /*23f0*/  @P0 MOV R2, R4 ;  /* 0x0000000400020202 */ /* 0x000fe40000000f00 */
[----:B------:R-:W-:Y:S01]  /*2400*/  @P0 R2UR UR7, R0 ;  /* 0x00000000000702ca */ /* 0x000fe200000e0000 */
[----:B------:R-:W-:Y:S01]  /*2410*/  VIADD R0, R3, 0x1f0 ;  /* 0x000001f003007836 */ /* 0x000fe20000000000 */
[----:B------:R-:W-:Y:S02]  /*2420*/  @P0 SHF.R.U32.HI R4, RZ, 0x10, R5 ;  /* 0x00000010ff040819 */ /* 0x000fe40000011605 */
[----:B------:R-:W-:Y:S02]  /*2430*/  @P0 R2UR UR8, R2 ;  /* 0x00000000020802ca */ /* 0x000fe400000e0000 */
[----:B------:R-:W-:-:S02]  /*2440*/  PRMT R0, RZ, 0x654, R0 ;  /* 0x00000654ff007816 */ /* 0x000fc40000000000 */
[----:B------:R-:W-:Y:S02]  /*2450*/  @P0 R2UR UR4, R4 ;  /* 0x00000000040402ca */ /* 0x000fe400000e0000 */
[----:B------:R1:W-:Y:S03]  /*2460*/  SYNCS.ARRIVE.TRANS64.RED.A1T0 RZ, [R0+URZ], RZ ;  /* 0x000000ff00ff79a7 */ /* 0x0003e600081004ff */
[----:B------:R-:W-:-:S04]  /*2470*/  @UP1 UMOV UR27, UR7 ;  /* 0x00000007001b1c82 */ /* 0x000fc80008000000 */
[----:B------:R-:W-:-:S04]  /*2480*/  @UP1 UMOV UR37, UR8 ;  /* 0x0000000800251c82 */ /* 0x000fc80008000000 */
[----:B------:R-:W-:Y:S01]  /*2490*/  @UP1 UMOV UR36, UR4 ;  /* 0x0000000400241c82 */ /* 0x000fe20008000000 */
[----:B------:R-:W-:Y:S05]  /*24a0*/  BRA.U !UP0, `(.L_x_41) ;  /* 0x0000000108d47547 */ /* 0x000fea000b800000 */
[----:B------:R-:W2:Y:S01]  /*24b0*/  LDCU.128 UR12, c[0x0][0xb10] ;  /* 0x00016200ff0c77ac */ /* 0x000ea20008000c00 */
[----:B------:R-:W3:Y:S01]  /*24c0*/  LDCU UR26, c[0x0][0xb20] ;  /* 0x00016400ff1a77ac */ /* 0x000ee20008000800 */
[----:B------:R-:W4:Y:S01]  /*24d0*/  LDCU UR20, c[0x0][0xb0c] ;  /* 0x00016180ff1477ac */ /* 0x000f220008000800 */
[----:B------:R-:W1:Y:S01]  /*24e0*/  LDCU.64 UR10, c[0x0][0xb28] ;  /* 0x00016500ff0a77ac */ /* 0x000e620008000a00 */
[----:B------:R-:W-:Y:S02]  /*24f0*/  UISETP.NE.AND UP3, UPT, UR42, 0x1, UPT ;  /* 0x000000012a00788c */ /* 0x000fe4000bf65270 */
[----:B--2---:R-:W-:Y:S02]  /*2500*/  UIMAD.WIDE.U32 UR16, UR38, UR15, URZ ;  /* 0x0000000f261072a5 */ /* 0x004fe4000f8e00ff */
[----:B------:R-:W-:Y:S02]  /*2510*/  UIMAD.WIDE.U32 UR8, UR39, UR12, URZ ;  /* 0x0000000c270872a5 */ /* 0x000fe4000f8e00ff */
[----:B------:R-:W-:-:S02]  /*2520*/  UISETP.NE.AND UP0, UPT, UR14, 0x1, UPT ;  /* 0x000000010e00788c */ /* 0x000fc4000bf05270 */
[----:B------:R-:W-:Y:S01]  /*2530*/  UIMAD.WIDE.U32 UR22, UR27, UR15, URZ ;  /* 0x0000000f1b1672a5 */ /* 0x000fe2000f8e00ff */
[----:B------:R-:W-:Y:S02]  /*2540*/  UMOV UR16, UR17 ;  /* 0x0000001100107c82 */ /* 0x000fe40008000000 */
[----:B------:R-:W-:Y:S01]  /*2550*/  UMOV UR8, UR9 ;  /* 0x0000000900087c82 */ /* 0x000fe20008000000 */
[----:B---3--:R-:W-:Y:S02]  /*2560*/  USHF.R.U32.HI UR16, URZ, UR26, UR16 ;  /* 0x0000001aff107299 */ /* 0x008fe40008011610 */
[----:B----4-:R-:W-:Y:S02]  /*2570*/  UISETP.NE.AND UP2, UPT, UR20, 0x1, UPT ;  /* 0x000000011400788c */ /* 0x010fe4000bf45270 */
[----:B------:R-:W-:Y:S02]  /*2580*/  USHF.R.U32.HI UR8, URZ, UR13, UR8 ;  /* 0x0000000dff087299 */ /* 0x000fe40008011608 */
[----:B------:R-:W-:-:S02]  /*2590*/  USEL UR7, UR38, UR16, !UP0 ;  /* 0x0000001026077287 */ /* 0x000fc4000c000000 */
[----:B------:R-:W-:Y:S02]  /*25a0*/  USEL UR8, UR39, UR8, !UP2 ;  /* 0x0000000827087287 */ /* 0x000fe4000d000000 */
[----:B-1----:R-:W-:Y:S01]  /*25b0*/  UIMAD.WIDE.U32 UR16, UR7, UR10, URZ ;  /* 0x0000000a071072a5 */ /* 0x002fe2000f8e00ff */
[----:B------:R-:W-:Y:S01]  /*25c0*/  UMOV UR4, UR23 ;  /* 0x0000001700047c82 */ /* 0x000fe20008000000 */
[----:B------:R-:W-:Y:S02]  /*25d0*/  UIMAD.WIDE.U32 UR18, UR37, UR12, URZ ;  /* 0x0000000c251272a5 */ /* 0x000fe4000f8e00ff */
[----:B------:R-:W-:-:S03]  /*25e0*/  UIMAD.WIDE.U32 UR22, UR8, UR10, URZ ;  /* 0x0000000a081672a5 */ /* 0x000fc6000f8e00ff */
[----:B------:R-:W-:Y:S01]  /*25f0*/  UMOV UR16, UR17 ;  /* 0x0000001100107c82 */ /* 0x000fe20008000000 */
[----:B------:R-:W-:Y:S02]  /*2600*/  USHF.R.U32.HI UR4, URZ, UR26, UR4 ;  /* 0x0000001aff047299 */ /* 0x000fe40008011604 */
[----:B------:R-:W-:Y:S01]  /*2610*/  @UP3 USHF.R.U32.HI UR7, URZ, UR11, UR16 ;  /* 0x0000000bff073299 */ /* 0x000fe20008011610 */
[----:B------:R-:W-:Y:S01]  /*2620*/  UMOV UR18, UR19 ;  /* 0x0000001300127c82 */ /* 0x000fe20008000000 */
[----:B------:R-:W-:Y:S01]  /*2630*/  UMOV UR22, UR23 ;  /* 0x0000001700167c82 */ /* 0x000fe20008000000 */
[----:B------:R-:W-:Y:S02]  /*2640*/  USHF.R.U32.HI UR13, URZ, UR13, UR18 ;  /* 0x0000000dff0d7299 */ /* 0x000fe40008011612 */
[----:B------:R-:W-:Y:S02]  /*2650*/  USEL UR4, UR27, UR4, !UP0 ;  /* 0x000000041b047287 */ /* 0x000fe4000c000000 */
[----:B------:R-:W-:-:S02]  /*2660*/  @UP3 USHF.R.U32.HI UR8, URZ, UR11, UR22 ;  /* 0x0000000bff083299 */ /* 0x000fc40008011616 */
[----:B------:R-:W-:Y:S02]  /*2670*/  UIMAD UR9, UR42, UR7, URZ ;  /* 0x000000072a0972a4 */ /* 0x000fe4000f8e02ff */
[----:B------:R-:W-:Y:S02]  /*2680*/  USEL UR7, UR37, UR13, !UP2 ;  /* 0x0000000d25077287 */ /* 0x000fe4000d000000 */
[----:B------:R-:W-:Y:S02]  /*2690*/  UIMAD UR12, UR42, UR8, URZ ;  /* 0x000000082a0c72a4 */ /* 0x000fe4000f8e02ff */
[----:B------:R-:W-:Y:S02]  /*26a0*/  UISETP.GE.AND UP0, UPT, UR4, UR9, UPT ;  /* 0x000000090400728c */ /* 0x000fe4000bf06270 */
[----:B------:R-:W-:Y:S02]  /*26b0*/  UIMAD.WIDE.U32 UR16, UR4, UR10, URZ ;  /* 0x0000000a041072a5 */ /* 0x000fe4000f8e00ff */
[----:B------:R-:W-:-:S02]  /*26c0*/  UISETP.GE.OR UP0, UPT, UR7, UR12, UP0 ;  /* 0x0000000c0700728c */ /* 0x000fc40008706670 */
[----:B------:R-:W-:Y:S02]  /*26d0*/  UIMAD.WIDE.U32 UR12, UR7, UR10, URZ ;  /* 0x0000000a070c72a5 */ /* 0x000fe4000f8e00ff */
[----:B------:R-:W-:Y:S01]  /*26e0*/  UIADD3 UR15, UPT, UPT, -UR4, URZ, URZ ;  /* 0x000000ff040f7290 */ /* 0x000fe2000fffe1ff */
[----:B------:R-:W-:Y:S01]  /*26f0*/  UMOV UR10, UR17 ;  /* 0x00000011000a7c82 */ /* 0x000fe20008000000 */
[----:B------:R-:W-:Y:S02]  /*2700*/  UIADD3 UR12, UPT, UPT, -UR7, URZ, URZ ;  /* 0x000000ff070c7290 */ /* 0x000fe4000fffe1ff */
[----:B------:R-:W-:-:S03]  /*2710*/  USHF.R.U32.HI UR10, URZ, UR11, UR10 ;  /* 0x0000000bff0a7299 */ /* 0x000fc6000801160a */
[----:B------:R-:W-:Y:S01]  /*2720*/  @!UP0 UMOV UR9, UR13 ;  /* 0x0000000d00098c82 */ /* 0x000fe20008000000 */
[----:B------:R-:W-:Y:S02]  /*2730*/  UIMAD UR15, UR14, UR15, UR27 ;  /* 0x0000000f0e0f72a4 */ /* 0x000fe4000f8e021b */
[----:B------:R-:W-:Y:S02]  /*2740*/  USEL UR10, UR4, UR10, !UP3 ;  /* 0x0000000a040a7287 */ /* 0x000fe4000d800000 */
[----:B------:R-:W-:Y:S02]  /*2750*/  @!UP0 USHF.R.U32.HI UR9, URZ, UR11, UR9 ;  /* 0x0000000bff098299 */ /* 0x000fe40008011609 */
[----:B------:R-:W-:Y:S02]  /*2760*/  UIADD3 UR11, UPT, UPT, -UR10, URZ, URZ ;  /* 0x000000ff0a0b7290 */ /* 0x000fe4000fffe1ff */
[----:B------:R-:W-:Y:S02]  /*2770*/  @!UP0 USEL UR9, UR7, UR9, !UP3 ;  /* 0x0000000907098287 */ /* 0x000fe4000d800000 */
[----:B------:R-:W-:-:S02]  /*2780*/  UIMAD UR11, UR42, UR11, UR4 ;  /* 0x0000000b2a0b72a4 */ /* 0x000fc4000f8e0204 */
[----:B------:R-:W-:Y:S02]  /*2790*/  @!UP0 UIADD3 UR10, UPT, UPT, UR10, -UR9, URZ ;  /* 0x800000090a0a8290 */ /* 0x000fe4000fffe0ff */
[----:B------:R-:W-:Y:S02]  /*27a0*/  @!UP0 UIMAD UR9, UR11, UR8, UR9 ;  /* 0x000000080b0982a4 */ /* 0x000fe4000f8e0209 */
[----:B------:R-:W-:Y:S02]  /*27b0*/  @!UP0 UIMAD UR4, UR42, UR10, UR7 ;  /* 0x0000000a2a0482a4 */ /* 0x000fe4000f8e0207 */
[----:B------:R-:W-:Y:S02]  /*27c0*/  UIMAD UR8, UR20, UR12, UR37 ;  /* 0x0000000c140872a4 */ /* 0x000fe4000f8e0225 */
[----:B------:R-:W-:Y:S01]  /*27d0*/  UIMAD UR27, UR4, UR14, UR15 ;  /* 0x0000000e041b72a4 */ /* 0x000fe2000f8e020f */
[----:B------:R-:W-:Y:S02]  /*27e0*/  @!UP0 UMOV UR7, UR9 ;  /* 0x0000000900078c82 */ /* 0x000fe40008000000 */
[----:B------:R-:W-:-:S12]  /*27f0*/  UIMAD UR37, UR7, UR20, UR8 ;  /* 0x00000014072572a4 */ /* 0x000fd8000f8e0208 */
.L_x_41:
[----:B------:R-:W2:Y:S02]  /*2800*/  LDCU UR4, c[0x0][0xb30] ;  /* 0x00016600ff0477ac */ /* 0x000ea40008000800 */
[----:B--2---:R-:W-:-:S09]  /*2810*/  UISETP.NE.AND UP0, UPT, UR4, 0x1, UPT ;  /* 0x000000010400788c */ /* 0x004fd2000bf05270 */
[----:B------:R-:W-:Y:S05]  /*2820*/  BRA.U UP0, `(.L_x_42) ;  /* 0x0000000100447547 */ /* 0x000fea000b800000 */
[----:B------:R-:W2:Y:S01]  /*2830*/  LDCU.128 UR12, c[0x0][0xb10] ;  /* 0x00016200ff0c77ac */ /* 0x000ea20008000c00 */
[----:B------:R-:W3:Y:S01]  /*2840*/  LDCU UR16, c[0x0][0xb0c] ;  /* 0x00016180ff1077ac */ /* 0x000ee20008000800 */
[----:B------:R-:W4:Y:S01]  /*2850*/  LDCU UR17, c[0x0][0xb20] ;  /* 0x00016400ff1177ac */ /* 0x000f220008000800 */
[----:B--2---:R-:W-:Y:S02]  /*2860*/  UIMAD.WIDE.U32 UR10, UR37, UR12, URZ ;  /* 0x0000000c250a72a5 */ /* 0x004fe4000f8e00ff */
[----:B------:R-:W-:Y:S02]  /*2870*/  UIMAD.WIDE.U32 UR8, UR27, UR15, URZ ;  /* 0x0000000f1b0872a5 */ /* 0x000fe4000f8e00ff */
[----:B---3--:R-:W-:Y:S02]  /*2880*/  UISETP.NE.AND UP2, UPT, UR16, 0x1, UPT ;  /* 0x000000011000788c */ /* 0x008fe4000bf45270 */
[----:B------:R-:W-:Y:S01]  /*2890*/  UISETP.NE.AND UP0, UPT, UR14, 0x1, UPT ;  /* 0x000000010e00788c */ /* 0x000fe2000bf05270 */
[----:B------:R-:W-:-:S02]  /*28a0*/  UMOV UR7, UR11 ;  /* 0x0000000b00077c82 */ /* 0x000fc40008000000 */
[----:B------:R-:W-:Y:S01]  /*28b0*/  UMOV UR4, UR9 ;  /* 0x0000000900047c82 */ /* 0x000fe20008000000 */
[----:B------:R-:W-:Y:S02]  /*28c0*/  USHF.R.U32.HI UR7, URZ, UR13, UR7 ;  /* 0x0000000dff077299 */ /* 0x000fe40008011607 */
[----:B----4-:R-:W-:Y:S02]  /*28d0*/  USHF.R.U32.HI UR4, URZ, UR17, UR4 ;  /* 0x00000011ff047299 */ /* 0x010fe40008011604 */
[----:B------:R-:W-:Y:S02]  /*28e0*/  USEL UR7, UR37, UR7, !UP2 ;  /* 0x0000000725077287 */ /* 0x000fe4000d000000 */
[----:B------:R-:W-:-:S04]  /*28f0*/  USEL UR4, UR27, UR4, !UP0 ;  /* 0x000000041b047287 */ /* 0x000fc8000c000000 */
[----:B------:R-:W-:Y:S02]  /*2900*/  UIADD3 UR8, UPT, UPT, UR7, -UR4, URZ ;  /* 0x8000000407087290 */ /* 0x000fe4000fffe0ff */
[----:B------:R-:W-:Y:S02]  /*2910*/  UIADD3 UR4, UPT, UPT, -UR7, UR4, URZ ;  /* 0x0000000407047290 */ /* 0x000fe4000fffe1ff */
[----:B------:R-:W-:Y:S02]  /*2920*/  UIMAD UR27, UR8, UR14, UR27 ;  /* 0x0000000e081b72a4 */ /* 0x000fe4000f8e021b */
[----:B------:R-:W-:-:S12]  /*2930*/  UIMAD UR37, UR4, UR16, UR37 ;  /* 0x00000010042572a4 */ /* 0x000fd8000f8e0225 */
.L_x_42:
[----:B------:R-:W-:Y:S01]  /*2940*/  VIADD R11, R11, 0x1 ;  /* 0x000000010b0b7836 */ /* 0x000fe20000000000 */
[----:B------:R-:W-:Y:S02]  /*2950*/  R2UR UR7, R48 ;  /* 0x00000000300772ca */ /* 0x000fe400000e0000 */
[----:B------:R-:W-:Y:S02]  /*2960*/  R2UR UR4, R47 ;  /* 0x000000002f0472ca */ /* 0x000fe400000e0000 */
[C---:B------:R-:W-:Y:S02]  /*2970*/  ISETP.NE.AND P0, PT, R11.reuse, 0x2, PT ;  /* 0x000000020b00780c */ /* 0x040fe40003f05270 */
[----:B------:R-:W-:Y:S02]  /*2980*/  PLOP3.LUT P1, PT, PT, PT, PT, 0x80, 0x8 ;  /* 0x000000000008781c */ /* 0x000fe40003f2f070 */
[----:B-1----:R-:W-:Y:S02]  /*2990*/  SEL R0, RZ, 0x1, P0 ;  /* 0x00000001ff007807 */ /* 0x002fe40000000000 */
[----:B------:R-:W-:-:S02]  /*29a0*/  SEL R11, R11, RZ, P0 ;  /* 0x000000ff0b0b7207 */ /* 0x000fc40000000000 */
[----:B------:R-:W-:Y:S01]  /*29b0*/  LOP3.LUT R10, R10, R0, RZ, 0x3c, !PT ;  /* 0x000000000a0a7212 */ /* 0x000fe200078e3cff */
[----:B------:R-:W-:Y:S02]  /*29c0*/  UIADD3 UR26, UPT, UPT, UR37, UR7, URZ ;  /* 0x00000007251a7290 */ /* 0x000fe4000fffe0ff */
[----:B------:R-:W-:Y:S01]  /*29d0*/  UIADD3 UR30, UPT, UPT, UR27, UR4, URZ ;  /* 0x000000041b1e7290 */ /* 0x000fe2000fffe0ff */
[----:B------:R-:W-:Y:S11]  /*29e0*/  BRA.U UP1, `(.L_x_43) ;  /* 0xfffffff101347547 */ /* 0x000ff6000b83ffff */
[----:B------:R-:W-:Y:S01]  /*29f0*/  UIADD3 UR7, UPT, UPT, UR6, 0xd0, URZ ;  /* 0x000000d006077890 */ /* 0x000fe2000fffe0ff */
[----:B------:R-:W-:-:S03]  /*2a00*/  SHF.L.U32 R2, R12, 0x1f, RZ ;  /* 0x0000001f0c027819 */ /* 0x000fc600000006ff */
[----:B------:R-:W-:-:S09]  /*2a10*/  ULEA UR4, UR5, UR7, 0x3 ;  /* 0x0000000705047291 */ /* 0x000fd2000f8e18ff */
[----:B------:R-:W1:Y:S02]  /*2a20*/  SYNCS.PHASECHK.TRANS64.TRYWAIT P0, [UR4], R2 ;  /* 0x00000002ff0075a7 */ /* 0x000e640008001104 */
[----:B-1----:R-:W-:Y:S05]  /*2a30*/  @!P0 BRA `(.L_x_44) ;  /* 0x0000005800d48947 */ /* 0x002fea0003800000 */
.L_x_150:
[----:B------:R-:W-:-:S04]  /*2a40*/  UIADD3 UR4, UPT, UPT, UR5, 0x1, URZ ;  /* 0x0000000105047890 */ /* 0x000fc8000fffe0ff */
[----:B------:R-:W-:-:S04]  /*2a50*/  UISETP.NE.AND UP0, UPT, UR4, 0x1a, UPT ;  /* 0x0000001a0400788c */ /* 0x000fc8000bf05270 */
[----:B------:R-:W-:Y:S02]  /*2a60*/  USEL UR6, URZ, 0x1, UP0 ;  /* 0x00000001ff067887 */ /* 0x000fe40008000000 */
[----:B------:R-:W-:-:S04]  /*2a70*/  USEL UR4, UR4, URZ, UP0 ;  /* 0x000000ff04047287 */ /* 0x000fc80008000000 */
[----:B------:R-:W-:Y:S01]  /*2a80*/  ULEA UR5, UR4, UR7, 0x3 ;  /* 0x0000000704057291 */ /* 0x000fe2000f8e18ff */
[----:B-1----:R-:W-:-:S04]  /*2a90*/  LOP3.LUT R2, R12, UR6, RZ, 0x3c, !PT ;  /* 0x000000060c027c12 */ /* 0x002fc8000f8e3cff */
[----:B------:R-:W-:-:S04]  /*2aa0*/  SHF.L.U32 R3, R2, 0x1f, RZ ;  /* 0x0000001f02037819 */ /* 0x000fc800000006ff */
[----:B------:R-:W1:Y:S02]  /*2ab0*/  SYNCS.PHASECHK.TRANS64.TRYWAIT P0, [UR5], R3 ;  /* 0x00000003ff0075a7 */ /* 0x000e640008001105 */
[----:B-1----:R-:W-:Y:S05]  /*2ac0*/  @!P0 BRA `(.L_x_45) ;  /* 0x0000005800c88947 */ /* 0x002fea0003800000 */
.L_x_152:
[----:B------:R-:W-:-:S04]  /*2ad0*/  UIADD3 UR4, UPT, UPT, UR4, 0x1, URZ ;  /* 0x0000000104047890 */ /* 0x000fc8000fffe0ff */
[----:B------:R-:W-:-:S04]  /*2ae0*/  UISETP.NE.AND UP0, UPT, UR4, 0x1a, UPT ;  /* 0x0000001a0400788c */ /* 0x000fc8000bf05270 */
[----:B------:R-:W-:Y:S02]  /*2af0*/  USEL UR6, URZ, 0x1, UP0 ;  /* 0x00000001ff067887 */ /* 0x000fe40008000000 */
[----:B------:R-:W-:-:S04]  /*2b00*/  USEL UR4, UR4, URZ, UP0 ;  /* 0x000000ff04047287 */ /* 0x000fc80008000000 */
[----:B------:R-:W-:Y:S01]  /*2b10*/  ULEA UR5, UR4, UR7, 0x3 ;  /* 0x0000000704057291 */ /* 0x000fe2000f8e18ff */
[----:B------:R-:W-:-:S04]  /*2b20*/  LOP3.LUT R2, R2, UR6, RZ, 0x3c, !PT ;  /* 0x0000000602027c12 */ /* 0x000fc8000f8e3cff */
[----:B-1----:R-:W-:-:S04]  /*2b30*/  SHF.L.U32 R3, R2, 0x1f, RZ ;  /* 0x0000001f02037819 */ /* 0x002fc800000006ff */
[----:B------:R-:W1:Y:S02]  /*2b40*/  SYNCS.PHASECHK.TRANS64.TRYWAIT P0, [UR5], R3 ;  /* 0x00000003ff0075a7 */ /* 0x000e640008001105 */
[----:B-1----:R-:W-:Y:S05]  /*2b50*/  @!P0 BRA `(.L_x_46) ;  /* 0x0000005800bc8947 */ /* 0x002fea0003800000 */
.L_x_154:
        /* <DEDUP_REMOVED lines=9> */
.L_x_156:
        /* <DEDUP_REMOVED lines=9> */
.L_x_158:
        /* <DEDUP_REMOVED lines=9> */
.L_x_160:
        /* <DEDUP_REMOVED lines=9> */
.L_x_162:
        /* <DEDUP_REMOVED lines=9> */
.L_x_164:
        /* <DEDUP_REMOVED lines=9> */
.L_x_166:
        /* <DEDUP_REMOVED lines=9> */
.L_x_168:
        /* <DEDUP_REMOVED lines=9> */
.L_x_170:
        /* <DEDUP_REMOVED lines=9> */
.L_x_172:
        /* <DEDUP_REMOVED lines=9> */
.L_x_174:
        /* <DEDUP_REMOVED lines=9> */
.L_x_176:
        /* <DEDUP_REMOVED lines=9> */
.L_x_178:
        /* <DEDUP_REMOVED lines=9> */
.L_x_180:
        /* <DEDUP_REMOVED lines=9> */
.L_x_182:
        /* <DEDUP_REMOVED lines=9> */
.L_x_184:
        /* <DEDUP_REMOVED lines=9> */
.L_x_186:
        /* <DEDUP_REMOVED lines=9> */
.L_x_188:
        /* <DEDUP_REMOVED lines=9> */
.L_x_190:
        /* <DEDUP_REMOVED lines=9> */
.L_x_192:
        /* <DEDUP_REMOVED lines=9> */
.L_x_194:
        /* <DEDUP_REMOVED lines=9> */
.L_x_196:
        /* <DEDUP_REMOVED lines=9> */
.L_x_198:
[----:B------:R-:W-:-:S04]  /*37c0*/  UIADD3 UR4, UPT, UPT, UR4, 0x1, URZ ;  /* 0x0000000104047890 */ /* 0x000fc8000fffe0ff */
[----:B------:R-:W-:-:S04]  /*37d0*/  UISETP.NE.AND UP0, UPT, UR4, 0x1a, UPT ;  /* 0x0000001a0400788c */ /* 0x000fc8000bf05270 */
[----:B------:R-:W-:Y:S02]  /*37e0*/  USEL UR5, URZ, 0x1, UP0 ;  /* 0x00000001ff057887 */ /* 0x000fe40008000000 */
[----:B------:R-:W-:-:S04]  /*37f0*/  USEL UR4, UR4, URZ, UP0 ;  /* 0x000000ff04047287 */ /* 0x000fc80008000000 */
[----:B------:R-:W-:Y:S01]  /*3800*/  ULEA UR4, UR4, UR7, 0x3 ;  /* 0x0000000704047291 */ /* 0x000fe2000f8e18ff */
[----:B------:R-:W-:-:S04]  /*3810*/  LOP3.LUT R2, R2, UR5, RZ, 0x3c, !PT ;  /* 0x0000000502027c12 */ /* 0x000fc8000f8e3cff */
[----:B------:R-:W-:Y:S01]  /*3820*/  SHF.L.U32 R2, R2, 0x1f, RZ ;  /* 0x0000001f02027819 */ /* 0x000fe200000006ff */
[----:B-1----:R-:W-:-:S07]  /*3830*/  IMAD.U32 R0, RZ, RZ, UR4 ;  /* 0x00000004ff007e24 */ /* 0x002fce000f8e00ff */
.L_x_69:
[----:B-1----:R1:W2:Y:S02]  /*3840*/  SYNCS.PHASECHK.TRANS64.TRYWAIT P0, [R0+URZ], R2 ;  /* 0x00000002000075a7 */ /* 0x0022a400080011ff */
[----:B--2---:R-:W-:Y:S05]  /*3850*/  @!P0 NANOSLEEP.SYNCS 0x989680 ;  /* 0x009896800000895d */ /* 0x004fea0003900000 */
[----:B------:R-:W2:Y:S02]  /*3860*/  @!P0 SYNCS.PHASECHK.TRANS64 P0, [R0+URZ], R2 ;  /* 0x00000002000085a7 */ /* 0x000ea400080010ff */
[----:B--2---:R-:W-:Y:S05]  /*3870*/  @P0 EXIT ;  /* 0x000000000000094d */ /* 0x004fea0003800000 */
[----:B------:R-:W-:Y:S05]  /*3880*/  BRA `(.L_x_69) ;  /* 0xfffffffc00ec7947 */ /* 0x000fea000383ffff */
.L_x_23:
[----:B------:R-:W-:-:S04]  /*3890*/  UISETP.NE.AND UP0, UPT, UR54, URZ, UPT ;  /* 0x000000ff3600728c */ /* 0x000fc8000bf05270 */
[----:B------:R-:W-:-:S09]  /*38a0*/  UISETP.NE.OR UP0, UPT, UR18, 0x1, UP0 ;  /* 0x000000011200788c */ /* 0x000fd20008705670 */
[----:B------:R-:W-:Y:S05]  /*38b0*/  BRA.U UP0, `(.L_x_70) ;  /* 0x0000000500487547 */ /* 0x000fea000b800000 */
[----:B------:R-:W-:Y:S01]  /*38c0*/  ISETP.GE.U32.AND P2, PT, R0, 0x2, PT ;  /* 0x000000020000780c */ /* 0x000fe20003f46070 */
[----:B------:R-:W-:Y:S01]  /*38d0*/  IMAD.MOV.U32 R12, RZ, RZ, 0x1 ;  /* 0x00000001ff0c7424 */ /* 0x000fe200078e00ff */
[----:B------:R-:W-:Y:S02]  /*38e0*/  CS2R R10, SRZ ;  /* 0x00000000000a7805 */ /* 0x000fe4000001ff00 */
[----:B------:R-:W-:Y:S01]  /*38f0*/  CS2R R8, SRZ ;  /* 0x0000000000087805 */ /* 0x000fe2000001ff00 */
[----:B------:R-:W-:Y:S01]  /*3900*/  UMOV UR6, 0x400 ;  /* 0x0000040000067882 */ /* 0x000fe20000000000 */
[----:B------:R-:W-:Y:S01]  /*3910*/  UMOV UR5, URZ ;  /* 0x000000ff00057c82 */ /* 0x000fe20008000000 */
[----:B------:R-:W-:-:S12]  /*3920*/  ULEA UR6, UR54, UR6, 0x18 ;  /* 0x0000000636067291 */ /* 0x000fd8000f8ec0ff */
.L_x_74:
[----:B------:R-:W-:Y:S02]  /*3930*/  LEA R2, R8, UR6, 0x3 ;  /* 0x0000000608027c11 */ /* 0x000fe4000f8e18ff */
[----:B------:R-:W-:-:S03]  /*3940*/  SHF.L.U32 R4, R9, 0x1f, RZ ;  /* 0x0000001f09047819 */ /* 0x000fc600000006ff */
[----:B------:R-:W-:Y:S01]  /*3950*/  VIADD R5, R2, 0x250 ;  /* 0x0000025002057836 */ /* 0x000fe20000000000 */
[----:B------:R-:W2:Y:S02]  /*3960*/  SYNCS.PHASECHK.TRANS64.TRYWAIT P0, [R2+URZ+0x240], R4 ;  /* 0x00024004020075a7 */ /* 0x000ea400080011ff */
[----:B--2---:R-:W-:Y:S05]  /*3970*/  @!P0 BRA `(.L_x_71) ;  /* 0x00000054005c8947 */ /* 0x004fea0003800000 */
.L_x_199:
[----:B------:R-:W-:Y:S01]  /*3980*/  ULEA UR4, UR5, UR6, 0x3 ;  /* 0x0000000605047291 */ /* 0x000fe2000f8e18ff */
[----:B--2---:R-:W-:Y:S01]  /*3990*/  PRMT R2, RZ, 0x654, R5 ;  /* 0x00000654ff027816 */ /* 0x004fe20000000005 */
[----:B------:R-:W-:Y:S01]  /*39a0*/  @!P2 IMAD.MOV.U32 R4, RZ, RZ, 0x10 ;  /* 0x00000010ff04a424 */ /* 0x000fe200078e00ff */
[----:B------:R-:W-:Y:S01]  /*39b0*/  SHF.L.U32 R5, R12, 0x1f, RZ ;  /* 0x0000001f0c057819 */ /* 0x000fe200000006ff */
[----:B------:R-:W-:Y:S01]  /*39c0*/  UIADD3 UR7, UPT, UPT, UR4, 0x1e0, URZ ;  /* 0x000001e004077890 */ /* 0x000fe2000fffe0ff */
[----:B------:R2:W-:Y:S05]  /*39d0*/  SYNCS.ARRIVE.TRANS64.RED.A1T0 RZ, [R2+URZ], RZ ;  /* 0x000000ff02ff79a7 */ /* 0x0005ea00081004ff */
[----:B------:R-:W-:Y:S01]  /*39e0*/  IMAD.U32 R6, RZ, RZ, UR7 ;  /* 0x00000007ff067e24 */ /* 0x000fe2000f8e00ff */
[----:B------:R-:W3:Y:S04]  /*39f0*/  SYNCS.PHASECHK.TRANS64.TRYWAIT P0, [UR4+0x1f0], R5 ;  /* 0x0001f005ff0075a7 */ /* 0x000ee80008001104 */
[----:B------:R-:W-:Y:S01]  /*3a00*/  PRMT R6, R0, 0x654, R6 ;  /* 0x0000065400067816 */ /* 0x000fe20000000006 */
[----:B--23--:R-:W-:Y:S06]  /*3a10*/  @!P0 BRA `(.L_x_72) ;  /* 0x0000005400488947 */ /* 0x00cfec0003800000 */
.L_x_201:
[----:B------:R-:W-:Y:S01]  /*3a20*/  ULEA UR8, UR5, UR6, 0x4 ;  /* 0x0000000605087291 */ /* 0x000fe2000f8e20ff */
[----:B------:R-:W-:Y:S01]  /*3a30*/  SEL R3, R6, R3, !P2 ;  /* 0x0000000306037207 */ /* 0x000fe20005000000 */
[----:B------:R-:W-:Y:S01]  /*3a40*/  UIADD3 UR9, UPT, UPT, UR4, 0x1e0, URZ ;  /* 0x000001e004097890 */ /* 0x000fe2000fffe0ff */
[----:B--2---:R-:W-:Y:S01]  /*3a50*/  LEA R2, R11, UR6, 0x3 ;  /* 0x000000060b027c11 */ /* 0x004fe2000f8e18ff */
[----:B------:R-:W-:Y:S01]  /*3a60*/  UIADD3 UR8, UPT, UPT, UR8, 0x270, URZ ;  /* 0x0000027008087890 */ /* 0x000fe2000fffe0ff */
[----:B------:R2:W-:Y:S01]  /*3a70*/  @!P2 SYNCS.ARRIVE.TRANS64.RED RZ, [R3+URZ], R4 ;  /* 0x0000000403ffa9a7 */ /* 0x0005e200080004ff */
[----:B------:R-:W-:Y:S01]  /*3a80*/  UIADD3 UR4, UPT, UPT, UR5, 0x1, URZ ;  /* 0x0000000105047890 */ /* 0x000fe2000fffe0ff */
[----:B------:R-:W-:-:S03]  /*3a90*/  VIADD R8, R8, 0x1 ;  /* 0x0000000108087836 */ /* 0x000fc60000000000 */
[----:B------:R-:W-:Y:S02]  /*3aa0*/  UISETP.NE.AND UP0, UPT, UR4, 0x2, UPT ;  /* 0x000000020400788c */ /* 0x000fe4000bf05270 */
[----:B------:R-:W-:Y:S01]  /*3ab0*/  ISETP.NE.AND P0, PT, R8, 0x2, PT ;  /* 0x000000020800780c */ /* 0x000fe20003f05270 */
[----:B------:R-:W-:Y:S06]  /*3ac0*/  UGETNEXTWORKID.BROADCAST [UR8], [UR9] ;  /* 0x00000000080073ca */ /* 0x000fec0008000100 */
[----:B------:R-:W-:Y:S02]  /*3ad0*/  USEL UR7, URZ, 0x1, UP0 ;  /* 0x00000001ff077887 */ /* 0x000fe40008000000 */
[----:B------:R-:W-:-:S04]  /*3ae0*/  USEL UR5, UR4, URZ, UP0 ;  /* 0x000000ff04057287 */ /* 0x000fc80008000000 */
[----:B------:R-:W-:Y:S02]  /*3af0*/  LOP3.LUT R12, R12, UR7, RZ, 0x3c, !PT ;  /* 0x000000070c0c7c12 */ /* 0x000fe4000f8e3cff */
[----:B--2---:R-:W-:-:S04]  /*3b00*/  SHF.L.U32 R4, R10, 0x1f, RZ ;  /* 0x0000001f0a047819 */ /* 0x004fc800000006ff */
[----:B------:R-:W2:Y:S02]  /*3b10*/  SYNCS.PHASECHK.TRANS64.TRYWAIT P1, [R2+URZ+0x1e0], R4 ;  /* 0x0001e004020075a7 */ /* 0x000ea400080211ff */
[----:B--2---:R-:W-:Y:S05]  /*3b20*/  @!P1 BRA `(.L_x_73) ;  /* 0x00000054001c9947 */ /* 0x004fea0003800000 */
.L_x_202:
[C---:B--2---:R-:W-:Y:S01]  /*3b30*/  LEA R4, R11.reuse, UR6, 0x4 ;  /* 0x000000060b047c11 */ /* 0x044fe2000f8e20ff */
[----:B------:R-:W-:Y:S01]  /*3b40*/  VIADD R2, R2, 0x1f0 ;  /* 0x000001f002027836 */ /* 0x000fe20000000000 */
[----:B------:R-:W-:Y:S01]  /*3b50*/  SEL R8, R8, RZ, P0 ;  /* 0x000000ff08087207 */ /* 0x000fe20000000000 */
[----:B------:R-:W-:-:S03]  /*3b60*/  VIADD R11, R11, 0x1 ;  /* 0x000000010b0b7836 */ /* 0x000fc60000000000 */
[----:B------:R-:W2:Y:S01]  /*3b70*/  LDS.128 R4, [R4+0x270] ;  /* 0x0002700004047984 */ /* 0x000ea20000000c00 */
[----:B------:R-:W-:Y:S02]  /*3b80*/  PRMT R2, RZ, 0x654, R2 ;  /* 0x00000654ff027816 */ /* 0x000fe40000000002 */
[C---:B------:R-:W-:Y:S01]  /*3b90*/  ISETP.NE.AND P1, PT, R11.reuse, 0x2, PT ;  /* 0x000000020b00780c */ /* 0x040fe20003f25270 */
[----:B------:R-:W-:Y:S01]  /*3ba0*/  @!PT LDS RZ, [RZ] ;  /* 0x00000000fffff984 */ /* 0x000fe20000000800 */
[----:B------:R-:W-:Y:S01]  /*3bb0*/  @!PT LDS RZ, [RZ] ;  /* 0x00000000fffff984 */ /* 0x000fe20000000800 */
[----:B------:R-:W-:Y:S01]  /*3bc0*/  @!PT LDS RZ, [RZ] ;  /* 0x00000000fffff984 */ /* 0x000fe20000000800 */
[----:B------:R-:W-:Y:S01]  /*3bd0*/  @!PT LDS RZ, [RZ] ;  /* 0x00000000fffff984 */ /* 0x000fe20000000800 */
[----:B------:R3:W-:Y:S06]  /*3be0*/  MEMBAR.ALL.CTA ;  /* 0x0000000000007992 */ /* 0x0007ec0000008000 */
[----:B---3--:R-:W3:Y:S01]  /*3bf0*/  FENCE.VIEW.ASYNC.S ;  /* 0x00000000000073c6 */ /* 0x008ee20000000000 */
[----:B------:R-:W-:Y:S01]  /*3c00*/  SEL R11, R11, RZ, P1 ;  /* 0x000000ff0b0b7207 */ /* 0x000fe20000800000 */
[----:B---3--:R3:W-:Y:S01]  /*3c10*/  SYNCS.ARRIVE.TRANS64.RED.A1T0 RZ, [R2+URZ], RZ ;  /* 0x000000ff02ff79a7 */ /* 0x0087e200081004ff */
[----:B--2---:R-:W-:-:S02]  /*3c20*/  LOP3.LUT P3, RZ, R6, 0x1, RZ, 0xc0, !PT ;  /* 0x0000000106ff7812 */ /* 0x004fc4000786c0ff */
[----:B------:R-:W-:-:S04]  /*3c30*/  SEL R4, RZ, 0x1, P1 ;  /* 0x00000001ff047807 */ /* 0x000fc80000800000 */
[----:B------:R-:W-:Y:S02]  /*3c40*/  LOP3.LUT R10, R10, R4, RZ, 0x3c, !PT ;  /* 0x000000040a0a7212 */ /* 0x000fe400078e3cff */
[----:B---3--:R-:W-:-:S04]  /*3c50*/  SEL R2, RZ, 0x1, P0 ;  /* 0x00000001ff027807 */ /* 0x008fc80000000000 */
[----:B------:R-:W-:Y:S01]  /*3c60*/  LOP3.LUT R9, R9, R2, RZ, 0x3c, !PT ;  /* 0x0000000209097212 */ /* 0x000fe200078e3cff */
[----:B------:R-:W-:Y:S06]  /*3c70*/  @P3 BRA `(.L_x_74) ;  /* 0xfffffffc002c3947 */ /* 0x000fec000383ffff */
[----:B------:R-:W-:Y:S01]  /*3c80*/  ULEA UR4, UR5, UR6, 0x3 ;  /* 0x0000000605047291 */ /* 0x000fe2000f8e18ff */
[----:B------:R-:W-:-:S08]  /*3c90*/  SHF.L.U32 R2, R12, 0x1f, RZ ;  /* 0x0000001f0c027819 */ /* 0x000fd000000006ff */
[----:B------:R-:W2:Y:S02]  /*3ca0*/  SYNCS.PHASECHK.TRANS64 P0, [UR4+0x1f0], R2 ;  /* 0x0001f002ff0075a7 */ /* 0x000ea40008001004 */
[----:B--2---:R-:W-:Y:S05]  /*3cb0*/  @P0 BRA `(.L_x_75) ;  /* 0x0000000000080947 */ /* 0x004fea0003800000 */
[----:B------:R-:W2:Y:S02]  /*3cc0*/  SYNCS.PHASECHK.TRANS64.TRYWAIT P0, [UR4+0x1f0], R2 ;  /* 0x0001f002ff0075a7 */ /* 0x000ea40008001104 */
[----:B--2---:R-:W-:Y:S05]  /*3cd0*/  @!P0 BRA `(.L_x_76) ;  /* 0x0000005000c48947 */ /* 0x004fea0003800000 */
.L_x_75:
[----:B------:R-:W-:-:S04]  /*3ce0*/  UIADD3 UR7, UPT, UPT, UR5, 0x1, URZ ;  /* 0x0000000105077890 */ /* 0x000fc8000fffe0ff */
[----:B------:R-:W-:-:S04]  /*3cf0*/  UISETP.NE.AND UP0, UPT, UR7, 0x2, UPT ;  /* 0x000000020700788c */ /* 0x000fc8000bf05270 */
[----:B------:R-:W-:Y:S02]  /*3d00*/  USEL UR8, URZ, 0x1, UP0 ;  /* 0x00000001ff087887 */ /* 0x000fe40008000000 */
[----:B------:R-:W-:-:S04]  /*3d10*/  USEL UR7, UR7, URZ, UP0 ;  /* 0x000000ff07077287 */ /* 0x000fc80008000000 */
[----:B------:R-:W-:Y:S01]  /*3d20*/  ULEA UR7, UR7, UR6, 0x3 ;  /* 0x0000000607077291 */ /* 0x000fe2000f8e18ff */
[----:B--2---:R-:W-:-:S04]  /*3d30*/  LOP3.LUT R2, R12, UR8, RZ, 0x3c, !PT ;  /* 0x000000080c027c12 */ /* 0x004fc8000f8e3cff */
[----:B------:R-:W-:-:S04]  /*3d40*/  SHF.L.U32 R0, R2, 0x1f, RZ ;  /* 0x0000001f02007819 */ /* 0x000fc800000006ff */
[----:B------:R-:W2:Y:S02]  /*3d50*/  SYNCS.PHASECHK.TRANS64 P0, [UR7+0x1f0], R0 ;  /* 0x0001f000ff0075a7 */ /* 0x000ea40008001007 */
[----:B-12---:R-:W-:Y:S05]  /*3d60*/  @P0 EXIT ;  /* 0x000000000000094d */ /* 0x006fea0003800000 */
[----:B------:R-:W-:Y:S02]  /*3d70*/  SHF.L.U32 R2, R2, 0x1f, RZ ;  /* 0x0000001f02027819 */ /* 0x000fe400000006ff */
[----:B------:R-:W-:-:S07]  /*3d80*/  MOV R0, UR7 ;  /* 0x0000000700007c02 */ /* 0x000fce0008000f00 */
.L_x_77:
[----:B-1----:R1:W2:Y:S02]  /*3d90*/  SYNCS.PHASECHK.TRANS64.TRYWAIT P0, [R0+URZ+0x1f0], R2 ;  /* 0x0001f002000075a7 */ /* 0x0022a400080011ff */
[----:B--2---:R-:W-:Y:S05]  /*3da0*/  @!P0 NANOSLEEP.SYNCS 0x989680 ;  /* 0x009896800000895d */ /* 0x004fea0003900000 */
[----:B------:R-:W2:Y:S02]  /*3db0*/  @!P0 SYNCS.PHASECHK.TRANS64 P0, [R0+URZ+0x1f0], R2 ;  /* 0x0001f002000085a7 */ /* 0x000ea400080010ff */
[----:B--2---:R-:W-:Y:S05]  /*3dc0*/  @P0 EXIT ;  /* 0x000000000000094d */ /* 0x004fea0003800000 */
[----:B------:R-:W-:Y:S05]  /*3dd0*/  BRA `(.L_x_77) ;  /* 0xfffffffc00ec7947 */ /* 0x000fea000383ffff */
.L_x_70:
[----:B------:R-:W-:Y:S05]  /*3de0*/  BRA.U UP5, `(.L_x_78) ;  /* 0x0000000d059c7547 */ /* 0x000fea000b800000 */
[----:B------:R-:W-:Y:S01]  /*3df0*/  UMOV UR4, 0x40 ;  /* 0x0000004000047882 */ /* 0x000fe20000000000 */
[----:B------:R-:W-:Y:S01]  /*3e00*/  NOP ;  /* 0x0000000000007918 */ /* 0x000fe20000000000 */
[----:B------:R-:W-:Y:S01]  /*3e10*/  ULEA UR5, UR54, UR4, 0x18 ;  /* 0x0000000436057291 */ /* 0x000fe2000f8ec0ff */
[----:B------:R-:W-:Y:S02]  /*3e20*/  UMOV UR6, 0x400 ;  /* 0x0000040000067882 */ /* 0x000fe40000000000 */
[----:B------:R-:W-:-:S06]  /*3e30*/  ULEA UR6, UR54, UR6, 0x18 ;  /* 0x0000000636067291 */ /* 0x000fcc000f8ec0ff */
[----:B------:R-:W2:Y:S02]  /*3e40*/  LDS.U8 R0, [UR5+0x1c] ;  /* 0x00001c05ff007984 */ /* 0x000ea40008000000 */
[----:B--2---:R-:W-:-:S13]  /*3e50*/  ISETP.NE.AND P0, PT, R0, RZ, PT ;  /* 0x000000ff0000720c */ /* 0x004fda0003f05270 */
[----:B------:R-:W-:Y:S05]  /*3e60*/  @P0 BRA `(.L_x_79) ;  /* 0x0000000000580947 */ /* 0x000fea0003800000 */
[----:B------:R-:W-:-:S13]  /*3e70*/  ELECT P0, URZ, PT ;  /* 0x0000000000ff782f */ /* 0x000fda0003800000 */
[----:B------:R-:W-:Y:S05]  /*3e80*/  @!P0 BRA `(.L_x_80) ;  /* 0x0000000000608947 */ /* 0x000fea0003800000 */
[----:B------:R-:W-:Y:S01]  /*3e90*/  UMOV UR4, 0x10 ;  /* 0x0000001000047882 */ /* 0x000fe20000000000 */
[----:B------:R-:W-:Y:S01]  /*3ea0*/  HFMA2 R0, -RZ, RZ, 0, 5.9604644775390625e-08 ;  /* 0x00000001ff007431 */ /* 0x000fe200000001ff */
[----:B------:R-:W-:-:S03]  /*3eb0*/  MOV R3, 0xffff ;  /* 0x0000ffff00037802 */ /* 0x000fc60000000f00 */
[----:B------:R-:W-:Y:S04]  /*3ec0*/  DEPBAR.LE SB2, 0x36 ;  /* 0x0000ad800000791a */ /* 0x000fe80000000000 */
[----:B------:R-:W2:Y:S02]  /*3ed0*/  UTCATOMSWS.FIND_AND_SET.ALIGN UP0, UR4, UR4 ;  /* 0x00000004000475e3 */ /* 0x000ea40008000800 */
[----:B--2---:R-:W-:Y:S01]  /*3ee0*/  MOV R4, UR4 ;  /* 0x0000000400047c02 */ /* 0x004fe20008000f00 */
[----:B------:R-:W-:Y:S06]  /*3ef0*/  BRA.U UP0, `(.L_x_81) ;  /* 0x0000000100187547 */ /* 0x000fec000b800000 */
.L_x_82:
[----:B------:R-:W-:Y:S05]  /*3f00*/  NANOSLEEP 0x64 ;  /* 0x000000640000795d */ /* 0x000fea0003800000 */
[----:B------:R-:W-:-:S05]  /*3f10*/  UMOV UR4, 0x10 ;  /* 0x0000001000047882 */ /* 0x000fca0000000000 */
[----:B------:R-:W-:Y:S04]  /*3f20*/  DEPBAR.LE SB2, 0x36 ;  /* 0x0000ad800000791a */ /* 0x000fe80000000000 */
[----:B------:R-:W2:Y:S02]  /*3f30*/  UTCATOMSWS.FIND_AND_SET.ALIGN UP0, UR4, UR4 ;  /* 0x00000004000475e3 */ /* 0x000ea40008000800 */
[----:B--2---:R-:W-:Y:S01]  /*3f40*/  MOV R4, UR4 ;  /* 0x0000000400047c02 */ /* 0x004fe20008000f00 */
[----:B------:R-:W-:Y:S05]  /*3f50*/  BRA.U !UP0, `(.L_x_82) ;  /* 0xfffffffd08e87547 */ /* 0x000fea000b83ffff */
.L_x_81:
[-C--:B------:R-:W-:Y:S02]  /*3f60*/  SHF.L.U32 R3, R3, R4.reuse, RZ ;  /* 0x0000000403037219 */ /* 0x080fe400000006ff */
[----:B------:R-:W-:Y:S01]  /*3f70*/  SHF.L.U32 R0, R0, R4, RZ ;  /* 0x0000000400007219 */ /* 0x000fe200000006ff */
[----:B------:R-:W-:Y:S02]  /*3f80*/  IMAD.SHL.U32 R4, R4, 0x20, RZ ;  /* 0x0000002004047824 */ /* 0x000fe400078e00ff */
[----:B------:R2:W-:Y:S04]  /*3f90*/  ATOMS.OR RZ, [UR5+0x14], R3 ;  /* 0x00001403ffff798c */ /* 0x0005e8000b000005 */
[----:B------:R2:W-:Y:S04]  /*3fa0*/  ATOMS.OR RZ, [UR5+0x18], R0 ;  /* 0x00001800ffff798c */ /* 0x0005e8000b000005 */
[----:B------:R2:W-:Y:S01]  /*3fb0*/  STS [UR6+0x290], R4 ;  /* 0x00029004ff007988 */ /* 0x0005e20008000806 */
[----:B------:R-:W-:Y:S05]  /*3fc0*/  BRA `(.L_x_80) ;  /* 0x0000000000107947 */ /* 0x000fea0003800000 */
.L_x_79:
[----:B------:R-:W-:Y:S02]  /*3fd0*/  MOV R0, 0xffffffff ;  /* 0xffffffff00007802 */ /* 0x000fe40000000f00 */
[----:B------:R-:W-:-:S03]  /*3fe0*/  MOV R4, 0x4010 ;  /* 0x0000401000047802 */ /* 0x000fc60000000f00 */
[----:B------:R2:W-:Y:S04]  /*3ff0*/  STS [UR6+0x290], R0 ;  /* 0x00029000ff007988 */ /* 0x0005e80008000806 */
[----:B-12--5:R-:W-:Y:S05]  /*4000*/  CALL.REL.NOINC `($__internal_1_$__cuda_sm10x_tcgen05_guardrail_trap_phase_invalid_during_alloc) ;  /* 0x00000054009c7944 */ /* 0x026fea0003c00000 */
.L_x_80:
[----:B------:R-:W-:Y:S05]  /*4010*/  WARPSYNC.ALL ;  /* 0x0000000000007948 */ /* 0x000fea0003800000 */
[----:B------:R-:W3:Y:S01]  /*4020*/  S2UR UR4, SR_CgaCtaId ;  /* 0x00000000000479c3 */ /* 0x000ee20000008800 */
[----:B------:R-:W-:Y:S01]  /*4030*/  UMOV UR17, 0x400 ;  /* 0x0000040000117882 */ /* 0x000fe20000000000 */
[----:B------:R-:W-:-:S06]  /*4040*/  NOP ;  /* 0x0000000000007918 */ /* 0x000fcc0000000000 */
[----:B------:R-:W-:Y:S06]  /*4050*/  BAR.ARV 0x6, 0xa0 ;  /* 0x0182800000007b1d */ /* 0x000fec0000002000 */
[----:B------:R-:W4:Y:S01]  /*4060*/  LDCU UR5, c[0x0][0x38c] ;  /* 0x00007180ff0577ac */ /* 0x000f220008000800 */
[----:B------:R-:W-:Y:S01]  /*4070*/  LOP3.LUT R2, R2, 0xffff, RZ, 0xc0, !PT ;  /* 0x0000ffff02027812 */ /* 0x000fe200078ec0ff */
[----:B------:R-:W-:Y:S01]  /*4080*/  IMAD.MOV.U32 R11, RZ, RZ, 0x1 ;  /* 0x00000001ff0b7424 */ /* 0x000fe200078e00ff */
[----:B------:R-:W-:Y:S01]  /*4090*/  CS2R R8, SRZ ;  /* 0x0000000000087805 */ /* 0x000fe2000001ff00 */
[----:B------:R-:W1:Y:S01]  /*40a0*/  LDCU UR8, c[0x0][0x38c] ;  /* 0x00007180ff0877ac */ /* 0x000e620008000800 */
[----:B------:R-:W-:Y:S01]  /*40b0*/  R2UR UR19, R2 ;  /* 0x00000000021372ca */ /* 0x000fe200000e0000 */
[----:B------:R-:W-:Y:S01]  /*40c0*/  IMAD.MOV.U32 R10, RZ, RZ, RZ ;  /* 0x000000ffff0a7224 */ /* 0x000fe200078e00ff */
[----:B------:R-:W-:Y:S01]  /*40d0*/  UMOV UR22, URZ ;  /* 0x000000ff00167c82 */ /* 0x000fe20008000000 */
[----:B------:R-:W-:Y:S01]  /*40e0*/  UMOV UR14, URZ ;  /* 0x000000ff000e7c82 */ /* 0x000fe20008000000 */
[----:B---3--:R-:W-:Y:S01]  /*40f0*/  ULEA UR17, UR4, UR17, 0x18 ;  /* 0x0000001104117291 */ /* 0x008fe2000f8ec0ff */
[----:B------:R-:W-:Y:S01]  /*4100*/  UMOV UR26, 0x0 ;  /* 0x00000000001a7882 */ /* 0x000fe20000000000 */
[----:B------:R-:W-:-:S02]  /*4110*/  UMOV UR27, 0x4100010 ;  /* 0x04100010001b7882 */ /* 0x000fc40000000000 */
[----:B------:R-:W-:Y:S02]  /*4120*/  UIADD3 UR6, UPT, UPT, UR17, 0x3600, URZ ;  /* 0x0000360011067890 */ /* 0x000fe4000fffe0ff */
[----:B------:R-:W-:Y:S02]  /*4130*/  UIADD3 UR7, UPT, UPT, UR17, 0x1d600, URZ ;  /* 0x0001d60011077890 */ /* 0x000fe4000fffe0ff */
[----:B----4-:R-:W-:Y:S01]  /*4140*/  UIADD3 UR5, UPT, UPT, UR5, 0x1f, URZ ;  /* 0x0000001f05057890 */ /* 0x010fe2000fffe0ff */
[----:B--2---:R-:W2:Y:S01]  /*4150*/  LDS R0, [UR17+0x290] ;  /* 0x00029011ff007984 */ /* 0x004ea20008000800 */
[----:B------:R-:W-:Y:S02]  /*4160*/  USHF.R.U32.HI UR6, URZ, 0x4, UR6 ;  /* 0x00000004ff067899 */ /* 0x000fe40008011606 */
[----:B------:R-:W-:Y:S02]  /*4170*/  USHF.R.S32.HI UR4, URZ, 0x1f, UR5 ;  /* 0x0000001fff047899 */ /* 0x000fe40008011405 */
[----:B------:R-:W-:-:S02]  /*4180*/  ULOP3.LUT UR6, UR6, 0x3fff, URZ, 0xc0, !UPT ;  /* 0x00003fff06067892 */ /* 0x000fc4000f8ec0ff */
[----:B------:R-:W-:Y:S02]  /*4190*/  ULEA.HI UR4, UR4, UR5, URZ, 0x5 ;  /* 0x0000000504047291 */ /* 0x000fe4000f8f28ff */
[----:B------:R-:W-:Y:S02]  /*41a0*/  USHF.R.U32.HI UR5, URZ, 0x4, UR7 ;  /* 0x00000004ff057899 */ /* 0x000fe40008011607 */
[----:B------:R-:W-:Y:S02]  /*41b0*/  USHF.R.S32.HI UR28, URZ, 0x5, UR4 ;  /* 0x00000005ff1c7899 */ /* 0x000fe40008011404 */
[----:B------:R-:W-:Y:S02]  /*41c0*/  ULOP3.LUT UR5, UR5, 0x3fff, URZ, 0xc0, !UPT ;  /* 0x00003fff05057892 */ /* 0x000fe4000f8ec0ff */
[----:B------:R-:W-:Y:S02]  /*41d0*/  UISETP.LT.AND UP0, UPT, UR28, 0x1, UPT ;  /* 0x000000011c00788c */ /* 0x000fe4000bf01270 */
[----:B------:R-:W-:-:S02]  /*41e0*/  ULOP3.LUT UR20, UR6, 0x10000, URZ, 0xfc, !UPT ;  /* 0x0001000006147892 */ /* 0x000fc4000f8efcff */
[----:B------:R-:W-:Y:S02]  /*41f0*/  USEL UR29, UR28, 0x1, !UP0 ;  /* 0x000000011c1d7887 */ /* 0x000fe4000c000000 */
[----:B------:R-:W-:Y:S02]  /*4200*/  ULOP3.LUT UR21, UR5, 0x10000, URZ, 0xfc, !UPT ;  /* 0x0001000005157892 */ /* 0x000fe4000f8efcff */
[----:B------:R-:W-:Y:S02]  /*4210*/  UIADD3 UR29, UPT, UPT, -UR29, URZ, URZ ;  /* 0x000000ff1d1d7290 */ /* 0x000fe4000fffe1ff */
[----:B-1----:R-:W-:Y:S01]  /*4220*/  UISETP.GE.AND UP4, UPT, UR8, 0x1, UPT ;  /* 0x000000010800788c */ /* 0x002fe2000bf86270 */
[----:B------:R-:W-:Y:S01]  /*4230*/  UMOV UR24, 0x0 ;  /* 0x0000000000187882 */ /* 0x000fe20000000000 */
[----:B------:R-:W-:Y:S01]  /*4240*/  UMOV UR25, 0x4100010 ;  /* 0x0410001000197882 */ /* 0x000fe20000000000 */
[----:B--2---:R-:W-:-:S15]  /*4250*/  R2UR UR30, R0 ;  /* 0x00000000001e72ca */ /* 0x004fde00000e0000 */
.L_x_89:
[----:B------:R-:W-:Y:S02]  /*4260*/  LEA R0, R10, UR17, 0x3 ;  /* 0x000000110a007c11 */ /* 0x000fe4000f8e18ff */
[----:B------:R-:W-:Y:S02]  /*4270*/  SHF.L.U32 R2, R9, 0x1f, RZ ;  /* 0x0000001f09027819 */ /* 0x000fe400000006ff */
[----:B------:R-:W-:Y:S01]  /*4280*/  PLOP3.LUT P0, PT, PT, PT, UP4, 0x80, 0x8 ;  /* 0x000000000008781c */ /* 0x000fe20003f0f048 */
[----:B------:R-:W-:Y:S01]  /*4290*/  VIADD R3, R0, 0x1f0 ;  /* 0x000001f000037836 */ /* 0x000fe20000000000 */
[----:B-1----:R-:W1:Y:S02]  /*42a0*/  SYNCS.PHASECHK.TRANS64.TRYWAIT P1, [R0+URZ+0x1e0], R2 ;  /* 0x0001e002000075a7 */ /* 0x002e6400080211ff */
[----:B-1-3--:R-:W-:Y:S09]  /*42b0*/  @!P1 BRA `(.L_x_83) ;  /* 0x0000004c00649947 */ /* 0x00aff20003800000 */
.L_x_204:
[----:B------:R-:W-:Y:S01]  /*42c0*/  LEA R4, R10, UR17, 0x4 ;  /* 0x000000110a047c11 */ /* 0x000fe2000f8e20ff */
[----:B------:R-:W-:Y:S01]  /*42d0*/  @UP4 ULEA UR4, UR14, UR17, 0x3 ;  /* 0x000000110e044291 */ /* 0x000fe2000f8e18ff */
[----:B------:R-:W-:Y:S01]  /*42e0*/  PLOP3.LUT P2, PT, PT, PT, PT, 0x80, 0x8 ;  /* 0x000000000008781c */ /* 0x000fe20003f4f070 */
[----:B------:R-:W-:Y:S01]  /*42f0*/  ULEA UR23, UR22, UR17, 0x3 ;  /* 0x0000001116177291 */ /* 0x000fe2000f8e18ff */
[----:B------:R-:W-:Y:S02]  /*4300*/  PRMT R3, RZ, 0x654, R3 ;  /* 0x00000654ff037816 */ /* 0x000fe40000000003 */
[----:B------:R-:W2:Y:S01]  /*4310*/  LDS.128 R4, [R4+0x270] ;  /* 0x0002700004047984 */ /* 0x000ea20000000c00 */
[----:B-1----:R-:W-:Y:S02]  /*4320*/  @P0 SHF.L.U32 R2, R8, 0x1f, RZ ;  /* 0x0000001f08020819 */ /* 0x002fe400000006ff */
[----:B------:R-:W-:Y:S01]  /*4330*/  SHF.L.U32 R0, R11, 0x1f, RZ ;  /* 0x0000001f0b007819 */ /* 0x000fe200000006ff */
[----:B------:R-:W-:Y:S01]  /*4340*/  @!PT LDS RZ, [RZ] ;  /* 0x00000000fffff984 */ /* 0x000fe20000000800 */
[----:B------:R-:W-:Y:S01]  /*4350*/  @!PT LDS RZ, [RZ] ;  /* 0x00000000fffff984 */ /* 0x000fe20000000800 */
[----:B------:R-:W-:Y:S01]  /*4360*/  @!PT LDS RZ, [RZ] ;  /* 0x00000000fffff984 */ /* 0x000fe20000000800 */
[----:B------:R-:W-:Y:S01]  /*4370*/  @!PT LDS RZ, [RZ] ;  /* 0x00000000fffff984 */ /* 0x000fe20000000800 */
[----:B------:R1:W-:Y:S06]  /*4380*/  MEMBAR.ALL.CTA ;  /* 0x0000000000007992 */ /* 0x0003ec0000008000 */
[----:B-1----:R-:W1:Y:S02]  /*4390*/  FENCE.VIEW.ASYNC.S ;  /* 0x00000000000073c6 */ /* 0x002e640000000000 */
[----:B-1----:R1:W-:Y:S01]  /*43a0*/  SYNCS.ARRIVE.TRANS64.RED.A1T0 RZ, [R3+URZ], RZ ;  /* 0x000000ff03ff79a7 */ /* 0x0023e200081004ff */
[----:B------:R1:W3:Y:S01]  /*43b0*/  @P0 SYNCS.PHASECHK.TRANS64.TRYWAIT P2, [UR4], R2 ;  /* 0x00000002ff0005a7 */ /* 0x0002e20008041104 */
[----:B------:R-:W-:Y:S01]  /*43c0*/  ULEA.HI UR4, UR22, UR22, URZ, 0x1 ;  /* 0x0000001616047291 */ /* 0x000fe2000f8f08ff */
[----:B--2---:R-:W-:-:S03]  /*43d0*/  LOP3.LUT P1, RZ, R6, 0x1, RZ, 0xc0, !PT ;  /* 0x0000000106ff7812 */ /* 0x004fc6000782c0ff */
[----:B------:R-:W-:Y:S02]  /*43e0*/  USHF.L.U32 UR18, UR4, 0x5, URZ ;  /* 0x0000000504127899 */ /* 0x000fe400080006ff */
[----:B------:R-:W-:Y:S02]  /*43f0*/  ULOP3.LUT UR4, UR4, 0xffe, URZ, 0xc0, !UPT ;  /* 0x00000ffe04047892 */ /* 0x000fe4000f8ec0ff */
[----:B------:R-:W-:Y:S02]  /*4400*/  ULOP3.LUT UR18, UR18, 0xffffffc0, URZ, 0xc0, !UPT ;  /* 0xffffffc012127892 */ /* 0x000fe4000f8ec0ff */
[----:B------:R-:W-:Y:S02]  /*4410*/  UIADD3 UR4, UPT, UPT, -UR4, UR22, URZ ;  /* 0x0000001604047290 */ /* 0x000fe4000fffe1ff */
[----:B------:R-:W-:Y:S01]  /*4420*/  UIADD3 UR18, UPT, UPT, UR30, UR18, URZ ;  /* 0x000000121e127290 */ /* 0x000fe2000fffe0ff */
[----:B------:R-:W2:Y:S03]  /*4430*/  SYNCS.PHASECHK.TRANS64.TRYWAIT P0, [UR23+0x220], R0 ;  /* 0x00022000ff0075a7 */ /* 0x000ea60008001117 */
[----:B------:R-:W-:Y:S01]  /*4440*/  ULEA UR18, UR4, UR18, 0x14 ;  /* 0x0000001204127291 */ /* 0x000fe2000f8ea0ff */
[----:B-123--:R-:W-:Y:S11]  /*4450*/  @!P0 BRA `(.L_x_84) ;  /* 0x0000004c00108947 */ /* 0x00eff60003800000 */
.L_x_206:
[----:B------:R-:W-:Y:S01]  /*4460*/  IADD3 R10, PT, PT, R10, 0x1, RZ ;  /* 0x000000010a0a7810 */ /* 0x000fe20007ffe0ff */
[----:B------:R-:W-:Y:S06]  /*4470*/  BRA.U !UP4, `(.L_x_85) ;  /* 0x000000010c987547 */ /* 0x000fec000b800000 */
[----:B------:R-:W-:Y:S01]  /*4480*/  UPLOP3.LUT UP2, UPT, UPT, UPT, UPT, 0x40, 0x4 ;  /* 0x000000000004789c */ /* 0x000fe20003f4e870 */
[----:B------:R-:W-:Y:S01]  /*4490*/  UMOV UR16, UR29 ;  /* 0x0000001d00107c82 */ /* 0x000fe20008000000 */
[----:B------:R-:W-:Y:S01]  /*44a0*/  UMOV UR15, UR28 ;  /* 0x0000001c000f7c82 */ /* 0x000fe20008000000 */
[----:B------:R-:W-:-:S08]  /*44b0*/  UMOV UR6, UR14 ;  /* 0x0000000e00067c82 */ /* 0x000fd00008000000 */
.L_x_88:
[----:B------:R-:W-:Y:S02]  /*44c0*/  UIADD3 UR16, UPT, UPT, UR16, 0x1, URZ ;  /* 0x0000000110107890 */ /* 0x000fe4000fffe0ff */
[----:B--2---:R-:W-:Y:S02]  /*44d0*/  ULEA UR5, UR6, UR17, 0x3 ;  /* 0x0000001106057291 */ /* 0x004fe4000f8e18ff */
[----:B------:R-:W-:Y:S01]  /*44e0*/  UISETP.NE.AND UP3, UPT, UR16, URZ, UPT ;  /* 0x000000ff1000728c */ /* 0x000fe2000bf65270 */
[----:B---3--:R-:W-:Y:S10]  /*44f0*/  @P2 BRA `(.L_x_86) ;  /* 0x00000000000c2947 */ /* 0x008ff40003800000 */
[----:B-1----:R-:W-:Y:S04]  /*4500*/  SHF.L.U32 R2, R8, 0x1f, RZ ;  /* 0x0000001f08027819 */ /* 0x002fe800000006ff */
[----:B------:R-:W1:Y:S02]  /*4510*/  SYNCS.PHASECHK.TRANS64.TRYWAIT P0, [UR5], R2 ;  /* 0x00000002ff0075a7 */ /* 0x000e640008001105 */
[----:B-1----:R-:W-:Y:S05]  /*4520*/  @!P0 BRA `(.L_x_87) ;  /* 0x0000004800f48947 */ /* 0x002fea0003800000 */
.L_x_86:
[----:B------:R-:W-:Y:S01]  /*4530*/  UISETP.NE.AND UP0, UPT, UR15, 0x1, UPT ;  /* 0x000000010f00788c */ /* 0x000fe2000bf05270 */
[----:B------:R-:W-:Y:S01]  /*4540*/  PLOP3.LUT P2, PT, PT, PT, PT, 0x80, 0x8 ;  /* 0x000000000008781c */ /* 0x000fe20003f4f070 */
[----:B------:R-:W-:Y:S02]  /*4550*/  UIADD3 UR4, UPT, UPT, UR6, 0x1, URZ ;  /* 0x0000000106047890 */ /* 0x000fe4000fffe0ff */
[----:B------:R-:W-:Y:S02]  /*4560*/  ULEA UR12, UR6, UR21, 0x8 ;  /* 0x00000015060c7291 */ /* 0x000fe4000f8e40ff */
[----:B------:R-:W-:Y:S01]  /*4570*/  UISETP.NE.AND UP1, UPT, UR4, 0x1a, UPT ;  /* 0x0000001a0400788c */ /* 0x000fe2000bf25270 */
[----:B------:R-:W-:Y:S01]  /*4580*/  PLOP3.LUT P0, PT, PT, PT, UP0, 0x80, 0x8 ;  /* 0x000000000008781c */ /* 0x000fe20003f0f008 */
[----:B------:R-:W-:Y:S02]  /*4590*/  UIADD3 UR10, UPT, UPT, UR12, 0x2, URZ ;  /* 0x000000020c0a7890 */ /* 0x000fe4000fffe0ff */
[----:B------:R-:W-:Y:S02]  /*45a0*/  USEL UR7, URZ, 0x1, UP1 ;  /* 0x00000001ff077887 */ /* 0x000fe40008800000 */
[----:B------:R-:W-:Y:S02]  /*45b0*/  USEL UR14, UR4, URZ, UP1 ;  /* 0x000000ff040e7287 */ /* 0x000fe40008800000 */
[----:B------:R-:W-:Y:S02]  /*45c0*/  UIADD3 UR15, UPT, UPT, UR15, -0x1, URZ ;  /* 0xffffffff0f0f7890 */ /* 0x000fe4000fffe0ff */
[----:B------:R-:W-:Y:S01]  /*45d0*/  @UP0 ULEA UR4, UR14, UR17, 0x3 ;  /* 0x000000110e040291 */ /* 0x000fe2000f8e18ff */
[----:B------:R-:W-:Y:S01]  /*45e0*/  LOP3.LUT R8, R8, UR7, RZ, 0x3c, !PT ;  /* 0x0000000708087c12 */ /* 0x000fe2000f8e3cff */
[----:B------:R-:W-:Y:S01]  /*45f0*/  UIADD3 UR7, UPT, UPT, UR5, 0xd0, URZ ;  /* 0x000000d005077890 */ /* 0x000fe2000fffe0ff */
[----:B------:R-:W-:Y:S02]  /*4600*/  UMOV UR13, 0x80004020 ;  /* 0x80004020000d7882 */ /* 0x000fe40000000000 */
[----:B-1----:R-:W-:Y:S01]  /*4610*/  @P0 SHF.L.U32 R0, R8, 0x1f, RZ ;  /* 0x0000001f08000819 */ /* 0x002fe200000006ff */
[----:B------:R-:W-:Y:S01]  /*4620*/  UMOV UR5, 0x80004020 ;  /* 0x8000402000057882 */ /* 0x000fe20000000000 */
[----:B------:R-:W-:Y:S01]  /*4630*/  UMOV UR11, 0x80004020 ;  /* 0x80004020000b7882 */ /* 0x000fe20000000000 */
[----:B------:R-:W-:Y:S01]  /*4640*/  UMOV UR9, 0x80004020 ;  /* 0x8000402000097882 */ /* 0x000fe20000000000 */
[----:B------:R2:W3:Y:S01]  /*4650*/  @P0 SYNCS.PHASECHK.TRANS64.TRYWAIT P2, [UR4], R0 ;  /* 0x00000000ff0005a7 */ /* 0x0004e20008041104 */
[----:B------:R-:W-:Y:S03]  /*4660*/  ULEA UR4, UR6, UR20, 0x8 ;  /* 0x0000001406047291 */ /* 0x000fe6000f8e40ff */
[----:B------:R-:W-:Y:S01]  /*4670*/  UMOV UR6, UR14 ;  /* 0x0000000e00067c82 */ /* 0x000fe20008000000 */
[----:B------:R-:W-:Y:S05]  /*4680*/  UIADD3 UR8, UPT, UPT, UR4, 0x2, URZ ;  /* 0x0000000204087890 */ /* 0x000fea000fffe0ff */
[----:B------:R2:W-:Y:S01]  /*4690*/  UTCHMMA gdesc[UR4], gdesc[UR12], tmem[UR18], tmem[UR26], idesc[UR27], UP2 ;  /* 0x00ff1a0c040075ea */ /* 0x0005e20009000012 */
[----:B------:R-:W-:Y:S03]  /*46a0*/  UPLOP3.LUT UP2, UPT, UPT, UPT, UPT, 0x80, 0x8 ;  /* 0x000000000008789c */ /* 0x000fe60003f4f070 */
[----:B------:R2:W-:Y:S01]  /*46b0*/  UTCHMMA gdesc[UR8], gdesc[UR10], tmem[UR18], tmem[UR24], idesc[UR25], UPT ;  /* 0x00ff180a080075ea */ /* 0x0005e2000b800012 */
[----:B------:R2:W-:Y:S01]  /*46c0*/  UTCBAR.MULTICAST [UR7], URZ, UR19 ;  /* 0x000000ff070073e9 */ /* 0x0005e20008000813 */
[----:B------:R-:W-:Y:S06]  /*46d0*/  BRA.U UP3, `(.L_x_88) ;  /* 0xfffffffd03787547 */ /* 0x000fec000b83ffff */
.L_x_85:
[----:B--2---:R-:W-:Y:S01]  /*46e0*/  UIADD3 UR4, UPT, UPT, UR22, 0x1, URZ ;  /* 0x0000000116047890 */ /* 0x004fe2000fffe0ff */
[C---:B------:R-:W-:Y:S01]  /*46f0*/  ISETP.NE.AND P0, PT, R10.reuse, 0x2, PT ;  /* 0x000000020a00780c */ /* 0x040fe20003f05270 */
[----:B------:R-:W-:Y:S02]  /*4700*/  UIADD3 UR5, UPT, UPT, UR23, 0x200, URZ ;  /* 0x0000020017057890 */ /* 0x000fe4000fffe0ff */
[----:B------:R-:W-:Y:S01]  /*4710*/  UISETP.NE.AND UP0, UPT, UR4, 0x4, UPT ;  /* 0x000000040400788c */ /* 0x000fe2000bf05270 */
[----:B-1----:R-:W-:Y:S02]  /*4720*/  SEL R0, RZ, 0x1, P0 ;  /* 0x00000001ff007807 */ /* 0x002fe40000000000 */
[----:B------:R-:W-:Y:S01]  /*4730*/  SEL R10, R10, RZ, P0 ;  /* 0x000000ff0a0a7207 */ /* 0x000fe20000000000 */
[----:B------:R-:W-:Y:S01]  /*4740*/  USEL UR6, URZ, 0x1, UP0 ;  /* 0x00000001ff067887 */ /* 0x000fe20008000000 */
[----:B------:R-:W-:Y:S01]  /*4750*/  LOP3.LUT R9, R9, R0, RZ, 0x3c, !PT ;  /* 0x0000000009097212 */ /* 0x000fe200078e3cff */
[----:B------:R-:W-:Y:S01]  /*4760*/  USEL UR22, UR4, URZ, UP0 ;  /* 0x000000ff04167287 */ /* 0x000fe20008000000 */
[----:B------:R1:W-:Y:S03]  /*4770*/  UTCBAR [UR5], URZ ;  /* 0x000000ff050073e9 */ /* 0x0003e600080000ff */
[----:B------:R-:W-:Y:S01]  /*4780*/  LOP3.LUT R11, R11, UR6, RZ, 0x3c, !PT ;  /* 0x000000060b0b7c12 */ /* 0x000fe2000f8e3cff */
[----:B------:R-:W-:Y:S07]  /*4790*/  @P1 BRA `(.L_x_89) ;  /* 0xfffffff800b01947 */ /* 0x000fee000383ffff */
[----:B------:R-:W2:Y:S01]  /*47a0*/  S2UR UR8, SR_CgaCtaId ;  /* 0x00000000000879c3 */ /* 0x000ea20000008800 */
[----:B------:R-:W-:Y:S01]  /*47b0*/  ELECT P0, URZ, PT ;  /* 0x0000000000ff782f */ /* 0x000fe20003800000 */
[----:B------:R-:W-:Y:S01]  /*47c0*/  IMAD.MOV.U32 R0, RZ, RZ, 0x1 ;  /* 0x00000001ff007424 */ /* 0x000fe200078e00ff */
[----:B------:R-:W-:Y:S01]  /*47d0*/  UIADD3 UR17, UPT, UPT, UR17, 0x220, URZ ;  /* 0x0000022011117890 */ /* 0x000fe2000fffe0ff */
[----:B------:R-:W-:Y:S01]  /*47e0*/  SHF.L.U32 R2, R11, 0x1f, RZ ;  /* 0x0000001f0b027819 */ /* 0x000fe200000006ff */
[----:B------:R-:W-:-:S03]  /*47f0*/  UMOV UR4, 0x40 ;  /* 0x0000004000047882 */ /* 0x000fc60000000000 */
[----:B------:R-:W-:Y:S01]  /*4800*/  UVIRTCOUNT.DEALLOC.SMPOOL 0x80 ;  /* 0x000000800000784c */ /* 0x000fe20000000000 */
[----:B--2---:R-:W-:Y:S02]  /*4810*/  ULEA UR8, UR8, UR4, 0x18 ;  /* 0x0000000408087291 */ /* 0x004fe4000f8ec0ff */
[----:B------:R-:W-:-:S07]  /*4820*/  ULEA UR4, UR22, UR17, 0x3 ;  /* 0x0000001116047291 */ /* 0x000fce000f8e18ff */
[----:B------:R2:W-:Y:S02]  /*4830*/  @P0 STS.U8 [UR8+0x1c], R0 ;  /* 0x00001c00ff000988 */ /* 0x0005e40008000008 */
[----:B------:R-:W4:Y:S02]  /*4840*/  SYNCS.PHASECHK.TRANS64.TRYWAIT P0, [UR4], R2 ;  /* 0x00000002ff0075a7 */ /* 0x000f240008001104 */
[----:B--2-4-:R-:W-:Y:S05]  /*4850*/  @!P0 BRA `(.L_x_90) ;  /* 0x0000004800408947 */ /* 0x014fea0003800000 */
.L_x_209:
[----:B------:R-:W-:-:S04]  /*4860*/  UIADD3 UR4, UPT, UPT, UR22, 0x1, URZ ;  /* 0x0000000116047890 */ /* 0x000fc8000fffe0ff */
[----:B------:R-:W-:-:S04]  /*4870*/  UISETP.NE.AND UP0, UPT, UR4, 0x4, UPT ;  /* 0x000000040400788c */ /* 0x000fc8000bf05270 */
[----:B------:R-:W-:Y:S02]  /*4880*/  USEL UR6, URZ, 0x1, UP0 ;  /* 0x00000001ff067887 */ /* 0x000fe40008000000 */
[----:B------:R-:W-:-:S04]  /*4890*/  USEL UR4, UR4, URZ, UP0 ;  /* 0x000000ff04047287 */ /* 0x000fc80008000000 */
[----:B-1----:R-:W-:Y:S01]  /*48a0*/  ULEA UR5, UR4, UR17, 0x3 ;  /* 0x0000001104057291 */ /* 0x002fe2000f8e18ff */
[----:B--2---:R-:W-:-:S04]  /*48b0*/  LOP3.LUT R2, R11, UR6, RZ, 0x3c, !PT ;  /* 0x000000060b027c12 */ /* 0x004fc8000f8e3cff */
[----:B------:R-:W-:-:S04]  /*48c0*/  SHF.L.U32 R3, R2, 0x1f, RZ ;  /* 0x0000001f02037819 */ /* 0x000fc800000006ff */
[----:B------:R-:W1:Y:S02]  /*48d0*/  SYNCS.PHASECHK.TRANS64.TRYWAIT P0, [UR5], R3 ;  /* 0x00000003ff0075a7 */ /* 0x000e640008001105 */
[----:B-1----:R-:W-:Y:S05]  /*48e0*/  @!P0 BRA `(.L_x_91) ;  /* 0x0000004800348947 */ /* 0x002fea0003800000 */
.L_x_211:
        /* <DEDUP_REMOVED lines=9> */
.L_x_213:
[----:B------:R-:W-:-:S04]  /*4980*/  UIADD3 UR4, UPT, UPT, UR4, 0x1, URZ ;  /* 0x0000000104047890 */ /* 0x000fc8000fffe0ff */
[----:B------:R-:W-:-:S04]  /*4990*/  UISETP.NE.AND UP0, UPT, UR4, 0x4, UPT ;  /* 0x000000040400788c */ /* 0x000fc8000bf05270 */
[----:B------:R-:W-:Y:S02]  /*49a0*/  USEL UR5, URZ, 0x1, UP0 ;  /* 0x00000001ff057887 */ /* 0x000fe40008000000 */
[----:B------:R-:W-:-:S04]  /*49b0*/  USEL UR4, UR4, URZ, UP0 ;  /* 0x000000ff04047287 */ /* 0x000fc80008000000 */
[----:B------:R-:W-:Y:S01]  /*49c0*/  ULEA UR4, UR4, UR17, 0x3 ;  /* 0x0000001104047291 */ /* 0x000fe2000f8e18ff */
[----:B------:R-:W-:-:S04]  /*49d0*/  LOP3.LUT R2, R2, UR5, RZ, 0x3c, !PT ;  /* 0x0000000502027c12 */ /* 0x000fc8000f8e3cff */
[----:B------:R-:W-:-:S04]  /*49e0*/  SHF.L.U32 R2, R2, 0x1f, RZ ;  /* 0x0000001f02027819 */ /* 0x000fc800000006ff */
[----:B------:R-:W2:Y:S02]  /*49f0*/  SYNCS.PHASECHK.TRANS64.TRYWAIT P0, [UR4], R2 ;  /* 0x00000002ff0075a7 */ /* 0x000ea40008001104 */
[----:B--2---:R-:W-:Y:S05]  /*4a00*/  @!P0 BRA `(.L_x_93) ;  /* 0x00000048001c8947 */ /* 0x004fea0003800000 */
.L_x_215:
[----:B------:R-:W-:Y:S01]  /*4a10*/  NOP ;  /* 0x0000000000007918 */ /* 0x000fe20000000000 */
[----:B-1----:R-:W1:Y:S01]  /*4a20*/  LDS R0, [UR8+0x14] ;  /* 0x00001408ff007984 */ /* 0x002e620008000800 */
[----:B------:R-:W-:Y:S01]  /*4a30*/  ULOP3.LUT UR4, UR30, 0xffff, URZ, 0xc0, !UPT ;  /* 0x0000ffff1e047892 */ /* 0x000fe2000f8ec0ff */
[----:B------:R-:W-:Y:S01]  /*4a40*/  UMOV UR5, 0xffff ;  /* 0x0000ffff00057882 */ /* 0x000fe20000000000 */
[----:B------:R-:W-:Y:S02]  /*4a50*/  UMOV UR6, 0x1 ;  /* 0x0000000100067882 */ /* 0x000fe40000000000 */
[----:B------:R-:W-:-:S04]  /*4a60*/  USHF.R.U32.HI UR4, URZ, 0x5, UR4 ;  /* 0x00000005ff047899 */ /* 0x000fc80008011604 */
[----:B------:R-:W-:Y:S02]  /*4a70*/  USHF.L.U32 UR5, UR5, UR4, URZ ;  /* 0x0000000405057299 */ /* 0x000fe400080006ff */
[----:B------:R-:W-:-:S04]  /*4a80*/  USHF.L.U32 UR4, UR6, UR4, URZ ;  /* 0x0000000406047299 */ /* 0x000fc800080006ff */
[----:B-1----:R-:W-:-:S04]  /*4a90*/  LOP3.LUT R0, R0, UR5, RZ, 0xc0, !PT ;  /* 0x0000000500007c12 */ /* 0x002fc8000f8ec0ff */
[----:B------:R-:W-:-:S13]  /*4aa0*/  ISETP.NE.AND P0, PT, R0, UR5, PT ;  /* 0x0000000500007c0c */ /* 0x000fda000bf05270 */
[----:B------:R-:W-:Y:S05]  /*4ab0*/  @P0 BRA `(.L_x_94) ;  /* 0x0000000000580947 */ /* 0x000fea0003800000 */
[----:B------:R-:W1:Y:S02]  /*4ac0*/  LDS R0, [UR8+0x18] ;  /* 0x00001808ff007984 */ /* 0x000e640008000800 */
[----:B-1----:R-:W-:-:S04]  /*4ad0*/  LOP3.LUT R0, R0, UR4, RZ, 0xc0, !PT ;  /* 0x0000000400007c12 */ /* 0x002fc8000f8ec0ff */
[----:B------:R-:W-:-:S13]  /*4ae0*/  ISETP.NE.AND P0, PT, R0, UR4, PT ;  /* 0x0000000400007c0c */ /* 0x000fda000bf05270 */
[----:B------:R-:W-:Y:S05]  /*4af0*/  @P0 BRA `(.L_x_95) ;  /* 0x00000000003c0947 */ /* 0x000fea0003800000 */
[----:B------:R-:W1:Y:S01]  /*4b00*/  S2R R2, SR_LANEID ;  /* 0x0000000000027919 */ /* 0x000e620000000000 */
[----:B------:R-:W-:-:S06]  /*4b10*/  ULOP3.LUT UR5, URZ, UR5, URZ, 0x33, !UPT ;  /* 0x00000005ff057292 */ /* 0x000fcc000f8e33ff */
[----:B------:R-:W-:-:S04]  /*4b20*/  IMAD.U32 R0, RZ, RZ, UR5 ;  /* 0x00000005ff007e24 */ /* 0x000fc8000f8e00ff */
[----:B------:R2:W4:Y:S02]  /*4b30*/  REDUX UR7, R0 ;  /* 0x00000000000773c4 */ /* 0x0005240000000000 */
[----:B------:R1:W-:Y:S01]  /*4b40*/  UTCATOMSWS.AND URZ, UR5 ;  /* 0x0000000500ff79e3 */ /* 0x0003e20008000000 */
[----:B--2---:R-:W-:Y:S01]  /*4b50*/  LOP3.LUT R0, RZ, UR4, RZ, 0x33, !PT ;  /* 0x00000004ff007c12 */ /* 0x004fe2000f8e33ff */
[----:B------:R-:W-:Y:S02]  /*4b60*/  VOTEU.ANY UR4, UPT, PT ;  /* 0x0000000000047886 */ /* 0x000fe400038e0100 */
[----:B------:R-:W-:Y:S02]  /*4b70*/  UFLO.U32 UR4, UR4 ;  /* 0x00000004000472bd */ /* 0x000fe400080e0000 */
[----:B------:R-:W2:Y:S04]  /*4b80*/  REDUX UR6, R0 ;  /* 0x00000000000673c4 */ /* 0x000ea80000000000 */
[----:B-1----:R-:W-:-:S02]  /*4b90*/  ISETP.EQ.U32.AND P0, PT, R2, UR4, PT ;  /* 0x0000000402007c0c */ /* 0x002fc4000bf02070 */
[----:B----4-:R-:W-:-:S11]  /*4ba0*/  MOV R2, UR7 ;  /* 0x0000000700027c02 */ /* 0x010fd60008000f00 */
[----:B------:R1:W-:Y:S01]  /*4bb0*/  @P0 ATOMS.AND RZ, [UR8+0x14], R2 ;  /* 0x00001402ffff098c */ /* 0x0003e2000a800008 */
[----:B--2---:R-:W-:-:S05]  /*4bc0*/  IMAD.U32 R0, RZ, RZ, UR6 ;  /* 0x00000006ff007e24 */ /* 0x004fca000f8e00ff */
[----:B------:R1:W-:Y:S01]  /*4bd0*/  @P0 ATOMS.AND RZ, [UR8+0x18], R0 ;  /* 0x00001800ffff098c */ /* 0x0003e2000a800008 */
[----:B------:R-:W-:Y:S05]  /*4be0*/  BRA `(.L_x_96) ;  /* 0x0000000000147947 */ /* 0x000fea0003800000 */
.L_x_95:
[----:B------:R-:W-:Y:S02]  /*4bf0*/  MOV R2, 0x4c10 ;  /* 0x00004c1000027802 */ /* 0x000fe40000000f00 */
[----:B---3-5:R-:W-:Y:S05]  /*4c00*/  CALL.REL.NOINC `($__internal_0_$__cuda_sm10x_tcgen05_guardrail_trap_col_being_dealloced_not_returned_by_alloc) ;  /* 0x0000004800907944 */ /* 0x028fea0003c00000 */
[----:B------:R-:W-:Y:S05]  /*4c10*/  BRA `(.L_x_96) ;  /* 0x0000000000087947 */ /* 0x000fea0003800000 */
.L_x_94:
[----:B------:R-:W-:Y:S02]  /*4c20*/  MOV R2, 0x4c40 ;  /* 0x00004c4000027802 */ /* 0x000fe40000000f00 */
[----:B---3-5:R-:W-:Y:S05]  /*4c30*/  CALL.REL.NOINC `($__internal_2_$__cuda_sm10x_tcgen05_guardrail_trap_unallocated_columns_being_dealloced) ;  /* 0x00000048009c7944 */ /* 0x028fea0003c00000 */
.L_x_96:
[----:B------:R-:W-:Y:S01]  /*4c40*/  NOP ;  /* 0x0000000000007918 */ /* 0x000fe20000000000 */
[----:B------:R-:W-:Y:S05]  /*4c50*/  EXIT ;  /* 0x000000000000794d */ /* 0x000fea0003800000 */
.L_x_78:
[----:B------:R-:W-:-:S09]  /*4c60*/  UISETP.NE.OR UP0, UPT, UR18, 0x3, !UP3 ;  /* 0x000000031200788c */ /* 0x000fd2000df05670 */
[----:B------:R-:W-:Y:S05]  /*4c70*/  BRA.U UP0, `(.L_x_97) ;  /* 0x0000001100247547 */ /* 0x000fea000b800000 */
[----:B------:R-:W2:Y:S01]  /*4c80*/  LDCU.64 UR4, c[0x0][0x888] ;  /* 0x00011100ff0477ac */ /* 0x000ea20008000a00 */
[----:B------:R-:W3:Y:S01]  /*4c90*/  LDC.64 R12, c[0x0][0x348] ;  /* 0x0000d200ff0c7b82 */ /* 0x000ee20000000a00 */
[----:B------:R-:W-:Y:S02]  /*4ca0*/  HFMA2 R9, -RZ, RZ, 0, 0 ;  /* 0x00000000ff097431 */ /* 0x000fe400000001ff */
[----:B------:R-:W-:Y:S01]  /*4cb0*/  IMAD.MOV.U32 R11, RZ, RZ, 0x1 ;  /* 0x00000001ff0b7424 */ /* 0x000fe200078e00ff */
[----:B------:R-:W4:Y:S01]  /*4cc0*/  LDCU UR37, c[0x0][0x370] ;  /* 0x00006e00ff2577ac */ /* 0x000f220008000800 */
[----:B------:R-:W-:Y:S01]  /*4cd0*/  IMAD.MOV.U32 R10, RZ, RZ, RZ ;  /* 0x000000ffff0a7224 */ /* 0x000fe200078e00ff */
[----:B------:R-:W-:Y:S01]  /*4ce0*/  MOV R3, 0x1000 ;  /* 0x0000100000037802 */ /* 0x000fe20000000f00 */
[----:B------:R-:W4:Y:S01]  /*4cf0*/  LDCU.128 UR32, c[0x0][0xb10] ;  /* 0x00016200ff2077ac */ /* 0x000f220008000c00 */
[----:B------:R-:W1:Y:S01]  /*4d00*/  LDCU UR31, c[0x0][0x374] ;  /* 0x00006e80ff1f77ac */ /* 0x000e620008000800 */
[----:B------:R-:W1:Y:S01]  /*4d10*/  LDCU.64 UR28, c[0x0][0x890] ;  /* 0x00011200ff1c77ac */ /* 0x000e620008000a00 */
[----:B--2---:R-:W-:Y:S01]  /*4d20*/  UISETP.NE.U32.AND UP0, UPT, UR4, URZ, UPT ;  /* 0x000000ff0400728c */ /* 0x004fe2000bf05070 */
[----:B------:R-:W2:Y:S01]  /*4d30*/  LDCU UR15, c[0x0][0xb0c] ;  /* 0x00016180ff0f77ac */ /* 0x000ea20008000800 */
[----:B------:R-:W3:Y:S01]  /*4d40*/  LDCU UR41, c[0x0][0xb20] ;  /* 0x00016400ff2977ac */ /* 0x000ee20008000800 */
[----:B------:R-:W3:Y:S01]  /*4d50*/  LDCU UR4, c[0x0][0xb30] ;  /* 0x00016600ff0477ac */ /* 0x000ee20008000800 */
[----:B----4-:R-:W-:-:S02]  /*4d60*/  UIMAD.WIDE.U32 UR6, UR37, UR32, URZ ;  /* 0x00000020250672a5 */ /* 0x010fc4000f8e00ff */
[----:B-1----:R-:W-:Y:S02]  /*4d70*/  UIMAD.WIDE.U32 UR8, UR31, UR35, URZ ;  /* 0x000000231f0872a5 */ /* 0x002fe4000f8e00ff */
[----:B------:R-:W-:Y:S02]  /*4d80*/  UISETP.NE.U32.AND UP6, UPT, UR28, URZ, UPT ;  /* 0x000000ff1c00728c */ /* 0x000fe4000bfc5070 */
[----:B------:R-:W-:Y:S01]  /*4d90*/  UISETP.NE.AND.EX UP5, UPT, UR5, URZ, UPT, UP0 ;  /* 0x000000ff0500728c */ /* 0x000fe2000bfa5300 */
[----:B------:R-:W-:Y:S01]  /*4da0*/  UMOV UR24, 0x400 ;  /* 0x0000040000187882 */ /* 0x000fe20000000000 */
[----:B------:R-:W-:Y:S01]  /*4db0*/  UISETP.NE.AND UP0, UPT, UR42, 0x1, UPT ;  /* 0x000000012a00788c */ /* 0x000fe2000bf05270 */
[----:B------:R-:W-:Y:S01]  /*4dc0*/  UMOV UR6, UR7 ;  /* 0x0000000700067c82 */ /* 0x000fe20008000000 */
[----:B------:R-:W-:Y:S01]  /*4dd0*/  UMOV UR38, UR9 ;  /* 0x0000000900267c82 */ /* 0x000fe20008000000 */
[----:B------:R-:W-:Y:S02]  /*4de0*/  USEL UR40, URZ, 0x1, UP4 ;  /* 0x00000001ff287887 */ /* 0x000fe4000a000000 */
[----:B--2---:R-:W-:Y:S01]  /*4df0*/  UISETP.NE.AND UP0, UPT, UR15, 0x1, UPT ;  /* 0x000000010f00788c */ /* 0x004fe2000bf05270 */
[----:B------:R-:W-:Y:S01]  /*4e00*/  UMOV UR25, URZ ;  /* 0x000000ff00197c82 */ /* 0x000fe20008000000 */
[----:B------:R-:W-:-:S02]  /*4e10*/  UPLOP3.LUT UP4, UPT, UPT, UPT, UPT, 0x40, 0x4 ;  /* 0x000000000004789c */ /* 0x000fc40003f8e870 */
[----:B------:R-:W-:Y:S01]  /*4e20*/  UISETP.GE.AND UP2, UPT, UR42, 0x1, UPT ;  /* 0x000000012a00788c */ /* 0x000fe2000bf46270 */
[----:B------:R-:W1:Y:S01]  /*4e30*/  LDCU.64 UR16, c[0x0][0xb28] ;  /* 0x00016500ff1077ac */ /* 0x000e620008000a00 */
[----:B------:R-:W-:Y:S02]  /*4e40*/  ULEA UR24, UR54, UR24, 0x18 ;  /* 0x0000001836187291 */ /* 0x000fe4000f8ec0ff */
[----:B------:R-:W-:Y:S02]  /*4e50*/  UISETP.NE.AND.EX UP6, UPT, UR29, URZ, UPT, UP6 ;  /* 0x000000ff1d00728c */ /* 0x000fe4000bfc5360 */
[----:B------:R-:W-:Y:S02]  /*4e60*/  USHF.R.U32.HI UR39, URZ, UR33, UR6 ;  /* 0x00000021ff277299 */ /* 0x000fe40008011606 */
[----:B---3--:R-:W-:Y:S02]  /*4e70*/  USHF.R.U32.HI UR38, URZ, UR41, UR38 ;  /* 0x00000029ff267299 */ /* 0x008fe40008011626 */
[----:B------:R-:W-:-:S02]  /*4e80*/  UISETP.NE.AND UP0, UPT, UR34, 0x1, UPT ;  /* 0x000000012200788c */ /* 0x000fc4000bf05270 */
[----:B------:R-:W-:-:S11]  /*4e90*/  UISETP.NE.AND UP3, UPT, UR4, 0x1, UPT ;  /* 0x000000010400788c */ /* 0x000fd6000bf65270 */
.L_x_106:
[C---:B------:R-:W-:Y:S02]  /*4ea0*/  LEA R8, R10.reuse, UR24, 0x3 ;  /* 0x000000180a087c11 */ /* 0x040fe4000f8e18ff */
[----:B------:R-:W-:Y:S02]  /*4eb0*/  SHF.L.U32 R0, R9, 0x1f, RZ ;  /* 0x0000001f09007819 */ /* 0x000fe400000006ff */
[----:B------:R-:W-:Y:S02]  /*4ec0*/  LEA R4, R10, UR24, 0x4 ;  /* 0x000000180a047c11 */ /* 0x000fe4000f8e20ff */
[----:B--2---:R-:W2:Y:S02]  /*4ed0*/  SYNCS.PHASECHK.TRANS64.TRYWAIT P0, [R8+URZ+0x1e0], R0 ;  /* 0x0001e000080075a7 */ /* 0x004ea400080011ff */
[----:B--2---:R-:W-:Y:S05]  /*4ee0*/  @!P0 BRA `(.L_x_98) ;  /* 0x0000004000fc8947 */ /* 0x004fea0003800000 */
.L_x_216:
[----:B------:R-:W3:Y:S01]  /*4ef0*/  LDS.128 R4, [R4+0x270] ;  /* 0x0002700004047984 */ /* 0x000ee20000000c00 */
[----:B------:R-:W-:Y:S01]  /*4f00*/  UISETP.GE.AND UP0, UPT, UR42, 0x1, UPT ;  /* 0x000000012a00788c */ /* 0x000fe2000bf06270 */
[----:B------:R-:W-:Y:S01]  /*4f10*/  @!PT LDS RZ, [RZ] ;  /* 0x00000000fffff984 */ /* 0x000fe20000000800 */
[----:B------:R-:W-:Y:S01]  /*4f20*/  @!PT LDS RZ, [RZ] ;  /* 0x00000000fffff984 */ /* 0x000fe20000000800 */
[----:B------:R-:W-:Y:S01]  /*4f30*/  @!PT LDS RZ, [RZ] ;  /* 0x00000000fffff984 */ /* 0x000fe20000000800 */
[----:B------:R-:W-:Y:S01]  /*4f40*/  @!PT LDS RZ, [RZ] ;  /* 0x00000000fffff984 */ /* 0x000fe20000000800 */
[----:B------:R4:W-:Y:S06]  /*4f50*/  MEMBAR.ALL.CTA ;  /* 0x0000000000007992 */ /* 0x0009ec0000008000 */
[----:B----4-:R-:W4:Y:S01]  /*4f60*/  FENCE.VIEW.ASYNC.S ;  /* 0x00000000000073c6 */ /* 0x010f220000000000 */
[----:B---3--:R-:W-:Y:S11]  /*4f70*/  LOP3.LUT P0, RZ, R6, 0x1, RZ, 0xc0, !PT ;  /* 0x0000000106ff7812 */ /* 0x008ff6000780c0ff */
[----:B------:R-:W-:Y:S02]  /*4f80*/  @!UPT UIADD3 URZ, UPT, UPT, URZ, URZ, URZ ;  /* 0x000000fffffff290 */ /* 0x000fe4000fffe0ff */
[----:B----4-:R-:W-:Y:S01]  /*4f90*/  VOTEU.ANY UP2, P0 ;  /* 0x0000000000ff7886 */ /* 0x010fe20000040100 */
[----:B------:R-:W-:Y:S11]  /*4fa0*/  PLOP3.LUT P0, PT, PT, PT, UP2, 0x80, 0x8 ;  /* 0x000000000008781c */ /* 0x000ff60003f0f028 */
[----:B------:R-:W-:Y:S02]  /*4fb0*/  @!UPT UIADD3 URZ, UPT, UPT, URZ, URZ, URZ ;  /* 0x000000fffffff290 */ /* 0x000fe4000fffe0ff */
[----:B--2---:R-:W-:Y:S02]  /*4fc0*/  @P0 SHF.R.U32.HI R0, RZ, 0x10, R5 ;  /* 0x00000010ff000819 */ /* 0x004fe40000011605 */
[----:B------:R-:W-:Y:S02]  /*4fd0*/  @P0 MOV R2, R4 ;  /* 0x0000000400020202 */ /* 0x000fe40000000f00 */
[----:B------:R-:W-:Y:S01]  /*4fe0*/  @P0 R2UR UR4, R0 ;  /* 0x00000000000402ca */ /* 0x000fe200000e0000 */
[----:B------:R-:W-:Y:S01]  /*4ff0*/  VIADD R0, R8, 0x1f0 ;  /* 0x000001f008007836 */ /* 0x000fe20000000000 */
[----:B------:R-:W-:Y:S02]  /*5000*/  @P0 LOP3.LUT R4, R5, 0xffff, RZ, 0xc0, !PT ;  /* 0x0000ffff05040812 */ /* 0x000fe400078ec0ff */
[----:B------:R-:W-:Y:S02]  /*5010*/  @P0 R2UR UR6, R2 ;  /* 0x00000000020602ca */ /* 0x000fe400000e0000 */
[----:B------:R-:W-:Y:S02]  /*5020*/  PRMT R0, RZ, 0x654, R0 ;  /* 0x00000654ff007816 */ /* 0x000fe40000000000 */
[----:B------:R-:W-:Y:S02]  /*5030*/  @P0 R2UR UR5, R4 ;  /* 0x00000000040502ca */ /* 0x000fe400000e0000 */
[----:B------:R2:W-:Y:S03]  /*5040*/  SYNCS.ARRIVE.TRANS64.RED.A1T0 RZ, [R0+URZ], RZ ;  /* 0x000000ff00ff79a7 */ /* 0x0005e600081004ff */
[----:B------:R-:W-:Y:S04]  /*5050*/  @UP2 UMOV UR27, UR4 ;  /* 0x00000004001b2c82 */ /* 0x000fe80008000000 */
[----:B------:R-:W-:Y:S04]  /*5060*/  @UP2 UMOV UR14, UR6 ;  /* 0x00000006000e2c82 */ /* 0x000fe80008000000 */
[----:B------:R-:W-:Y:S01]  /*5070*/  @UP2 UMOV UR13, UR5 ;  /* 0x00000005000d2c82 */ /* 0x000fe20008000000 */
[----:B------:R-:W-:Y:S05]  /*5080*/  BRA.U !UP0, `(.L_x_99) ;  /* 0x0000000108c07547 */ /* 0x000fea000b800000 */
[----:B------:R-:W-:Y:S02]  /*5090*/  UIMAD.WIDE.U32 UR8, UR13, UR35, URZ ;  /* 0x000000230d0872a5 */ /* 0x000fe4000f8e00ff */
[----:B------:R-:W-:Y:S02]  /*50a0*/  UP2UR UR12, UPR, URZ, 0x4 ;  /* 0x00000004ff0c7883 */ /* 0x000fe40008000000 */
[----:B------:R-:W-:Y:S02]  /*50b0*/  UISETP.NE.AND UP2, UPT, UR34, 0x1, UPT ;  /* 0x000000012200788c */ /* 0x000fe4000bf45270 */
[----:B------:R-:W-:Y:S02]  /*50c0*/  UIMAD.WIDE.U32 UR10, UR14, UR32, URZ ;  /* 0x000000200e0a72a5 */ /* 0x000fe4000f8e00ff */
[----:B------:R-:W-:Y:S02]  /*50d0*/  USEL UR4, UR31, UR38, !UP2 ;  /* 0x000000261f047287 */ /* 0x000fe4000d000000 */
[----:B------:R-:W-:Y:S02]  /*50e0*/  UISETP.NE.AND UP0, UPT, UR15, 0x1, UPT ;  /* 0x000000010f00788c */ /* 0x000fe4000bf05270 */
[----:B------:R-:W-:Y:S02]  /*50f0*/  UP2UR UR22, UPR, URZ, 0x2 ;  /* 0x00000002ff167883 */ /* 0x000fe40008000000 */
[----:B------:R-:W-:Y:S02]  /*5100*/  UISETP.NE.AND UP1, UPT, UR42, 0x1, UPT ;  /* 0x000000012a00788c */ /* 0x000fe4000bf25270 */
[----:B-1----:R-:W-:Y:S02]  /*5110*/  UIMAD.WIDE.U32 UR18, UR4, UR16, URZ ;  /* 0x00000010041272a5 */ /* 0x002fe4000f8e00ff */
[----:B------:R-:W-:Y:S01]  /*5120*/  USEL UR7, UR37, UR39, !UP0 ;  /* 0x0000002725077287 */ /* 0x000fe2000c000000 */
[----:B------:R-:W-:Y:S02]  /*5130*/  UMOV UR5, UR9 ;  /* 0x0000000900057c82 */ /* 0x000fe40008000000 */
[----:B------:R-:W-:Y:S02]  /*5140*/  USHF.R.U32.HI UR6, URZ, UR41, UR5 ;  /* 0x00000029ff067299 */ /* 0x000fe40008011605 */
[----:B------:R-:W-:Y:S02]  /*5150*/  UIMAD.WIDE.U32 UR20, UR7, UR16, URZ ;  /* 0x00000010071472a5 */ /* 0x000fe4000f8e00ff */
[----:B------:R-:W-:Y:S02]  /*5160*/  USEL UR6, UR13, UR6, !UP2 ;  /* 0x000000060d067287 */ /* 0x000fe4000d000000 */
[----:B------:R-:W-:Y:S01]  /*5170*/  UISETP.NE.AND UP2, UPT, UR12, URZ, UPT ;  /* 0x000000ff0c00728c */ /* 0x000fe2000bf45270 */
[----:B------:R-:W-:Y:S01]  /*5180*/  UMOV UR5, UR11 ;  /* 0x0000000b00057c82 */ /* 0x000fe20008000000 */
[----:B------:R-:W-:Y:S02]  /*5190*/  UIMAD.WIDE.U32 UR10, UR6, UR16, URZ ;  /* 0x00000010060a72a5 */ /* 0x000fe4000f8e00ff */
[----:B------:R-:W-:Y:S03]  /*51a0*/  USHF.R.U32.HI UR8, URZ, UR33, UR5 ;  /* 0x00000021ff087299 */ /* 0x000fe60008011605 */
[----:B------:R-:W-:Y:S02]  /*51b0*/  UMOV UR5, UR19 ;  /* 0x0000001300057c82 */ /* 0x000fe40008000000 */
[----:B------:R-:W-:Y:S03]  /*51c0*/  @UP1 USHF.R.U32.HI UR4, URZ, UR17, UR5 ;  /* 0x00000011ff041299 */ /* 0x000fe60008011605 */
[----:B------:R-:W-:Y:S01]  /*51d0*/  UMOV UR5, UR21 ;  /* 0x0000001500057c82 */ /* 0x000fe20008000000 */
[----:B------:R-:W-:Y:S02]  /*51e0*/  UIMAD UR4, UR42, UR4, URZ ;  /* 0x000000042a0472a4 */ /* 0x000fe4000f8e02ff */
[----:B------:R-:W-:Y:S02]  /*51f0*/  @UP1 USHF.R.U32.HI UR7, URZ, UR17, UR5 ;  /* 0x00000011ff071299 */ /* 0x000fe40008011605 */
[----:B------:R-:W-:Y:S02]  /*5200*/  USEL UR5, UR14, UR8, !UP0 ;  /* 0x000000080e057287 */ /* 0x000fe4000c000000 */
[----:B------:R-:W-:Y:S02]  /*5210*/  UIMAD UR8, UR42, UR7, URZ ;  /* 0x000000072a0872a4 */ /* 0x000fe4000f8e02ff */
[----:B------:R-:W-:Y:S03]  /*5220*/  UISETP.GE.AND UP0, UPT, UR6, UR4, UPT ;  /* 0x000000040600728c */ /* 0x000fe6000bf06270 */
[----:B------:R-:W-:Y:S01]  /*5230*/  UMOV UR4, UR11 ;  /* 0x0000000b00047c82 */ /* 0x000fe20008000000 */
[----:B------:R-:W-:Y:S02]  /*5240*/  UISETP.GE.OR UP0, UPT, UR5, UR8, UP0 ;  /* 0x000000080500728c */ /* 0x000fe40008706670 */
[----:B------:R-:W-:Y:S02]  /*5250*/  USHF.R.U32.HI UR4, URZ, UR17, UR4 ;  /* 0x00000011ff047299 */ /* 0x000fe40008011604 */
[----:B------:R-:W-:Y:S02]  /*5260*/  UIMAD.WIDE.U32 UR8, UR5, UR16, URZ ;  /* 0x00000010050872a5 */ /* 0x000fe4000f8e00ff */
[----:B------:R-:W-:Y:S04]  /*5270*/  USEL UR10, UR6, UR4, !UP1 ;  /* 0x00000004060a7287 */ /* 0x000fe8000c800000 */
[----:B------:R-:W-:Y:S01]  /*5280*/  UIADD3 UR11, UPT, UPT, -UR10, URZ, URZ ;  /* 0x000000ff0a0b7290 */ /* 0x000fe2000fffe1ff */
[----:B------:R-:W-:Y:S02]  /*5290*/  @!UP0 UMOV UR4, UR9 ;  /* 0x0000000900048c82 */ /* 0x000fe40008000000 */
[----:B------:R-:W-:Y:S02]  /*52a0*/  @!UP0 USHF.R.U32.HI UR4, URZ, UR17, UR4 ;  /* 0x00000011ff048299 */ /* 0x000fe40008011604 */
[----:B------:R-:W-:Y:S02]  /*52b0*/  UIMAD UR8, UR42, UR11, UR6 ;  /* 0x0000000b2a0872a4 */ /* 0x000fe4000f8e0206 */
[----:B------:R-:W-:Y:S02]  /*52c0*/  @!UP0 USEL UR4, UR5, UR4, !UP1 ;  /* 0x0000000405048287 */ /* 0x000fe4000c800000 */
[----:B------:R-:W-:Y:S02]  /*52d0*/  UISETP.NE.AND UP1, UPT, UR22, URZ, UPT ;  /* 0x000000ff1600728c */ /* 0x000fe4000bf25270 */
[----:B------:R-:W-:Y:S02]  /*52e0*/  @!UP0 UIMAD UR8, UR7, UR8, UR4 ;  /* 0x00000008070882a4 */ /* 0x000fe4000f8e0204 */
[----:B------:R-:W-:Y:S02]  /*52f0*/  @!UP0 UIADD3 UR9, UPT, UPT, UR10, -UR4, URZ ;  /* 0x800000040a098290 */ /* 0x000fe4000fffe0ff */
[----:B------:R-:W-:Y:S02]  /*5300*/  UIADD3 UR4, UPT, UPT, -UR5, URZ, URZ ;  /* 0x000000ff05047290 */ /* 0x000fe4000fffe1ff */
[----:B------:R-:W-:Y:S02]  /*5310*/  UIADD3 UR7, UPT, UPT, -UR6, URZ, URZ ;  /* 0x000000ff06077290 */ /* 0x000fe4000fffe1ff */
[----:B------:R-:W-:Y:S02]  /*5320*/  @!UP0 UIMAD UR6, UR9, UR42, UR5 ;  /* 0x0000002a090682a4 */ /* 0x000fe4000f8e0205 */
[----:B------:R-:W-:Y:S02]  /*5330*/  UIMAD UR14, UR15, UR4, UR14 ;  /* 0x000000040f0e72a4 */ /* 0x000fe4000f8e020e */
[----:B------:R-:W-:Y:S01]  /*5340*/  UIMAD UR13, UR34, UR7, UR13 ;  /* 0x00000007220d72a4 */ /* 0x000fe2000f8e020d */
[----:B------:R-:W-:Y:S02]  /*5350*/  @!UP0 UMOV UR5, UR8 ;  /* 0x0000000800058c82 */ /* 0x000fe40008000000 */
[----:B------:R-:W-:Y:S02]  /*5360*/  UIMAD UR14, UR5, UR15, UR14 ;  /* 0x0000000f050e72a4 */ /* 0x000fe4000f8e020e */
[----:B------:R-:W-:Y:S11]  /*5370*/  UIMAD UR13, UR6, UR34, UR13 ;  /* 0x00000022060d72a4 */ /* 0x000ff6000f8e020d */
[----:B------:R-:W-:Y:S01]  /*5380*/  @!UPT UIADD3 URZ, UPT, UPT, URZ, URZ, URZ ;  /* 0x000000fffffff290 */ /* 0x000fe2000fffe0ff */
.L_x_99:
[----:B------:R-:W3:Y:S01]  /*5390*/  @!UP3 LDCU.128 UR20, c[0x0][0xb10] ;  /* 0x00016200ff14b7ac */ /* 0x000ee20008000c00 */
[----:B------:R-:W-:Y:S04]  /*53a0*/  ISETP.NE.U32.AND P0, PT, RZ, UR28, PT ;  /* 0x0000001cff007c0c */ /* 0x000fe8000bf05070 */
[----:B------:R-:W-:Y:S01]  /*53b0*/  ISETP.NE.AND.EX P0, PT, RZ, UR29, PT, P0 ;  /* 0x0000001dff007c0c */ /* 0x000fe2000bf05300 */
[----:B------:R-:W4:Y:S01]  /*53c0*/  @!UP3 LDCU UR5, c[0x0][0xb0c] ;  /* 0x00016180ff05b7ac */ /* 0x000f220008000800 */
[----:B------:R-:W-:Y:S02]  /*53d0*/  USHF.L.U32 UR11, UR26, 0x6, URZ ;  /* 0x000000061a0b7899 */ /* 0x000fe400080006ff */
[----:B------:R-:W-:Y:S02]  /*53e0*/  USHF.L.U32 UR10, UR30, 0x6, URZ ;  /* 0x000000061e0a7899 */ /* 0x000fe400080006ff */
[----:B---3--:R-:W-:Y:S07]  /*53f0*/  UIMAD.WIDE.U32 UR6, UR14, UR20, URZ ;  /* 0x000000140e0672a5 */ /* 0x008fee000f8e00ff */
[----:B------:R-:W-:Y:S01]  /*5400*/  @!UP3 UMOV UR4, UR7 ;  /* 0x000000070004bc82 */ /* 0x000fe20008000000 */
[----:B----4-:R-:W-:Y:S02]  /*5410*/  @!UP3 UISETP.NE.AND UP0, UPT, UR5, 0x1, UPT ;  /* 0x000000010500b88c */ /* 0x010fe4000bf05270 */
[----:B------:R-:W-:Y:S02]  /*5420*/  @!UP3 USHF.R.U32.HI UR4, URZ, UR21, UR4 ;  /* 0x00000015ff04b299 */ /* 0x000fe40008011604 */
[----:B------:R-:W-:Y:S02]  /*5430*/  UIMAD.WIDE.U32 UR6, UR13, UR23, URZ ;  /* 0x000000170d0672a5 */ /* 0x000fe4000f8e00ff */
[----:B------:R-:W-:Y:S02]  /*5440*/  @!UP3 USEL UR8, UR14, UR4, !UP0 ;  /* 0x000000040e08b287 */ /* 0x000fe4000c000000 */
[----:B------:R-:W-:Y:S03]  /*5450*/  @!UP3 UISETP.NE.AND UP0, UPT, UR22, 0x1, UPT ;  /* 0x000000011600b88c */ /* 0x000fe6000bf05270 */
[----:B------:R-:W-:Y:S02]  /*5460*/  @!UP3 UMOV UR6, UR7 ;  /* 0x000000070006bc82 */ /* 0x000fe40008000000 */
[----:B------:R-:W3:Y:S02]  /*5470*/  @!UP3 LDCU UR4, c[0x0][0xb20] ;  /* 0x00016400ff04b7ac */ /* 0x000ee40008000800 */
[----:B---3--:R-:W-:Y:S04]  /*5480*/  @!UP3 USHF.R.U32.HI UR6, URZ, UR4, UR6 ;  /* 0x00000004ff06b299 */ /* 0x008fe80008011606 */
[----:B------:R-:W-:Y:S04]  /*5490*/  @!UP3 USEL UR6, UR13, UR6, !UP0 ;  /* 0x000000060d06b287 */ /* 0x000fe8000c000000 */
[----:B------:R-:W-:Y:S02]  /*54a0*/  @!UP3 UIADD3 UR4, UPT, UPT, -UR8, UR6, URZ ;  /* 0x000000060804b290 */ /* 0x000fe4000fffe1ff */
[----:B------:R-:W-:Y:S02]  /*54b0*/  @!UP3 UIADD3 UR6, UPT, UPT, UR8, -UR6, URZ ;  /* 0x800000060806b290 */ /* 0x000fe4000fffe0ff */
[----:B------:R-:W-:Y:S02]  /*54c0*/  @!UP3 UIMAD UR14, UR4, UR5, UR14 ;  /* 0x00000005040eb2a4 */ /* 0x000fe4000f8e020e */
[----:B------:R-:W-:Y:S01]  /*54d0*/  @!UP3 UIMAD UR13, UR6, UR22, UR13 ;  /* 0x00000016060db2a4 */ /* 0x000fe2000f8e020d */
[----:B------:R-:W-:Y:S11]  /*54e0*/  BRA.U UP4, `(.L_x_100) ;  /* 0x0000000104107547 */ /* 0x000ff6000b800000 */
[----:B------:R-:W-:Y:S04]  /*54f0*/  MOV R2, UR40 ;  /* 0x0000002800027c02 */ /* 0x000fe80008000f00 */
[----:B------:R-:W-:Y:S04]  /*5500*/  SHF.L.U32 R2, R2, 0x1f, RZ ;  /* 0x0000001f02027819 */ /* 0x000fe800000006ff */
[----:B------:R-:W3:Y:S02]  /*5510*/  SYNCS.PHASECHK.TRANS64.TRYWAIT P1, [UR24+0x1d8], R2 ;  /* 0x0001d802ff0075a7 */ /* 0x000ee40008021118 */
[----:B---3--:R-:W-:Y:S05]  /*5520*/  @!P1 BRA `(.L_x_101) ;  /* 0x0000003c00809947 */ /* 0x008fea0003800000 */
.L_x_100:
[----:B------:R-:W-:Y:S05]  /*5530*/  BRA.U !UP6, `(.L_x_102) ;  /* 0x000000010e387547 */ /* 0x000fea000b800000 */
[----:B------:R-:W-:Y:S01]  /*5540*/  UPLOP3.LUT UP1, UPT, UPT, UPT, UP5, 0x80, 0x8 ;  /* 0x000000000008789c */ /* 0x000fe20003f2f050 */
[----:B--2---:R-:W-:Y:S01]  /*5550*/  HFMA2 R0, -RZ, RZ, 0, 5.9604644775390625e-08 ;  /* 0x00000001ff007431 */ /* 0x004fe200000001ff */
[----:B------:R-:W2:Y:S01]  /*5560*/  LDCU.64 UR8, c[0x0][0x358] ;  /* 0x00006b00ff0877ac */ /* 0x000ea20008000a00 */
[----:B------:R-:W-:Y:S03]  /*5570*/  IMAD.MOV.U32 R45, RZ, RZ, 0x1 ;  /* 0x00000001ff2d7424 */ /* 0x000fe600078e00ff */
[----:B------:R-:W-:Y:S05]  /*5580*/  PLOP3.LUT P1, PT, PT, PT, UP1, 0x80, 0x8 ;  /* 0x000000000008781c */ /* 0x000fea0003f2f018 */
[----:B------:R-:W3:Y:S01]  /*5590*/  @UP1 LDCU.64 UR4, c[0x0][0x888] ;  /* 0x00011100ff0417ac */ /* 0x000ee20008000a00 */
[----:B------:R-:W-:Y:S07]  /*55a0*/  @UP1 UIMAD UR6, UR36, UR28, URZ ;  /* 0x0000001c240612a4 */ /* 0x000fee000f8e02ff */
[----:B------:R-:W-:Y:S01]  /*55b0*/  @!P1 PRMT R45, R0, 0x7610, R45 ;  /* 0x00007610002d9816 */ /* 0x000fe2000000002d */
[----:B---3--:R-:W-:Y:S06]  /*55c0*/  @UP1 UIMAD.WIDE UR4, UR6, 0x4, UR4 ;  /* 0x00000004060418a5 */ /* 0x008fec000f8e0204 */
[----:B-----5:R-:W-:Y:S01]  /*55d0*/  IMAD.U32 R26, RZ, RZ, UR4 ;  /* 0x00000004ff1a7e24 */ /* 0x020fe2000f8e00ff */
[----:B------:R-:W-:Y:S04]  /*55e0*/  MOV R27, UR5 ;  /* 0x00000005001b7c02 */ /* 0x000fe80008000f00 */
[----:B------:R-:W3:Y:S01]  /*55f0*/  @!UP1 LDCU UR4, c[0x0][0x880] ;  /* 0x00011000ff0497ac */ /* 0x000ee20008000800 */
[----:B--2---:R4:W5:Y:S02]  /*5600*/  @P1 LDG.E R26, desc[UR8][R26.64] ;  /* 0x000000081a1a1981 */ /* 0x004964000c1e1900 */
[----:B---34-:R-:W-:Y:S07]  /*5610*/  @!P1 IMAD.U32 R26, RZ, RZ, UR4 ;  /* 0x00000004ff1a9e24 */ /* 0x018fee000f8e00ff */
.L_x_102:
[----:B-----5:R-:W-:Y:S01]  /*5620*/  @!P0 FSETP.EQ.AND P2, PT, R26, RZ, PT ;  /* 0x000000ff1a00820b */ /* 0x020fe20003f42000 */
[----:B------:R-:W-:Y:S01]  /*5630*/  @!UPT UIADD3 URZ, UPT, UPT, URZ, URZ, URZ ;  /* 0x000000fffffff290 */ /* 0x000fe2000fffe0ff */
[----:B------:R-:W-:Y:S11]  /*5640*/  @!P0 BRA `(.L_x_103) ;  /* 0x0000000000148947 */ /* 0x000ff60003800000 */
[----:B------:R-:W-:Y:S02]  /*5650*/  LOP3.LUT P0, RZ, R45, 0xff, RZ, 0xc0, !PT ;  /* 0x000000ff2dff7812 */ /* 0x000fe4000780c0ff */
[----:B------:R-:W-:Y:S04]  /*5660*/  PLOP3.LUT P2, PT, PT, PT, UP1, 0x80, 0x8 ;  /* 0x000000000008781c */ /* 0x000fe80003f4f018 */
[----:B------:R-:W-:Y:S07]  /*5670*/  PLOP3.LUT P2, PT, P2, PT, PT, 0x8, 0x80 ;  /* 0x000000000080781c */ /* 0x000fee000174e170 */
[----:B------:R-:W-:Y:S11]  /*5680*/  @P0 FSETP.EQ.AND P2, PT, R26, RZ, PT ;  /* 0x000000ff1a00020b */ /* 0x000ff60003f42000 */
[----:B------:R-:W-:Y:S02]  /*5690*/  @!UPT UIADD3 URZ, UPT, UPT, URZ, URZ, URZ ;  /* 0x000000fffffff290 */ /* 0x000fe4000fffe0ff */
.L_x_103:
[----:B------:R-:W-:Y:S01]  /*56a0*/  ULEA UR4, UR25, UR24, 0x3 ;  /* 0x0000001819047291 */ /* 0x000fe2000f8e18ff */
[----:B--2---:R-:W-:Y:S02]  /*56b0*/  SHF.L.U32 R2, R11, 0x1f, RZ ;  /* 0x0000001f0b027819 */ /* 0x004fe400000006ff */
[----:B------:R-:W-:Y:S04]  /*56c0*/  ELECT P1, URZ, PT ;  /* 0x0000000000ff782f */ /* 0x000fe80003820000 */
[----:B------:R-:W-:Y:S02]  /*56d0*/  PLOP3.LUT P1, PT, P2, P1, PT, 0xf2, 0x2f ;  /* 0x00000000002f781c */ /* 0x000fe40001723e72 */
[----:B------:R-:W2:Y:S02]  /*56e0*/  SYNCS.PHASECHK.TRANS64.TRYWAIT P0, [UR4+0x1b8], R2 ;  /* 0x0001b802ff0075a7 */ /* 0x000ea40008001104 */
[----:B--2---:R-:W-:Y:S09]  /*56f0*/  @!P0 BRA `(.L_x_104) ;  /* 0x0000003c00248947 */ /* 0x004ff20003800000 */
.L_x_219:
[----:B------:R-:W-:Y:S01]  /*5700*/  VOTEU.ALL UP0, P1 ;  /* 0x0000000000ff7886 */ /* 0x000fe20000800000 */
[----:B--2---:R-:W-:Y:S01]  /*5710*/  @!P1 IADD3 R2, P0, PT, R12, 0x580, RZ ;  /* 0x000005800c029810 */ /* 0x004fe20007f1e0ff */
[----:B------:R-:W-:Y:S01]  /*5720*/  UIADD3 UR9, UPT, UPT, UR4, 0x1a0, URZ ;  /* 0x000001a004097890 */ /* 0x000fe2000fffe0ff */
[----:B------:R-:W-:Y:S01]  /*5730*/  VIADD R10, R10, 0x1 ;  /* 0x000000010a0a7836 */ /* 0x000fe20000000000 */
[----:B------:R-:W-:Y:S01]  /*5740*/  UMOV UR22, 0x0 ;  /* 0x0000000000167882 */ /* 0x000fe20000000000 */
[----:B------:R-:W-:Y:S01]  /*5750*/  @!UP0 ULEA UR5, UR25, UR24, 0xc ;  /* 0x0000001819058291 */ /* 0x000fe2000f8e60ff */
[----:B------:R-:W-:Y:S01]  /*5760*/  @!P1 IMAD.X R0, RZ, RZ, R13, P0 ;  /* 0x000000ffff009224 */ /* 0x000fe200000e060d */
[----:B------:R-:W-:Y:S01]  /*5770*/  @!P1 R2UR UR7, R2 ;  /* 0x00000000020792ca */ /* 0x000fe200000e0000 */
[----:B------:R-:W-:Y:S01]  /*5780*/  @!P1 IMAD.MOV.U32 R2, RZ, RZ, 0x1000 ;  /* 0x00001000ff029424 */ /* 0x000fe200078e00ff */
[----:B------:R-:W-:Y:S02]  /*5790*/  @!UP0 UIADD3 UR8, UPT, UPT, UR5, 0x400, URZ ;  /* 0x0000040005088890 */ /* 0x000fe4000fffe0ff */
[----:B------:R-:W-:Y:S01]  /*57a0*/  UIADD3 UR5, UPT, UPT, UR25, 0x1, URZ ;  /* 0x0000000119057890 */ /* 0x000fe2000fffe0ff */
[----:B------:R-:W-:Y:S01]  /*57b0*/  UMOV UR23, 0x10000000 ;  /* 0x1000000000177882 */ /* 0x000fe20000000000 */
[----:B------:R-:W-:Y:S02]  /*57c0*/  UMOV UR12, UR36 ;  /* 0x00000024000c7c82 */ /* 0x000fe40008000000 */
[----:B------:R-:W-:Y:S04]  /*57d0*/  UISETP.NE.AND UP0, UPT, UR5, 0x3, UPT ;  /* 0x000000030500788c */ /* 0x000fe8000bf05270 */
[----:B------:R-:W-:Y:S01]  /*57e0*/  USEL UR6, UR5, URZ, UP0 ;  /* 0x000000ff05067287 */ /* 0x000fe20008000000 */
[----:B------:R-:W-:Y:S01]  /*57f0*/  @!P1 R2UR UR5, R0 ;  /* 0x00000000000592ca */ /* 0x000fe200000e0000 */
[----:B------:R-:W-:Y:S01]  /*5800*/  IMAD.U32 R4, RZ, RZ, UR7 ;  /* 0x00000007ff047e24 */ /* 0x000fe2000f8e00ff */
[----:B------:R-:W-:Y:S02]  /*5810*/  USEL UR20, URZ, 0x1, UP0 ;  /* 0x00000001ff147887 */ /* 0x000fe40008000000 */
[----:B------:R-:W-:Y:S01]  /*5820*/  VOTEU.ALL UP0, P1 ;  /* 0x0000000000ff7886 */ /* 0x000fe20000800000 */
[----:B------:R-:W-:Y:S01]  /*5830*/  UPRMT UR7, UR54, 0x654, UR9 ;  /* 0x0000065436077896 */ /* 0x000fe20008000009 */
[----:B------:R-:W-:Y:S02]  /*5840*/  @!P1 R2UR UR18, R4 ;  /* 0x00000000041292ca */ /* 0x000fe400000e0000 */
[----:B------:R-:W-:Y:S04]  /*5850*/  LOP3.LUT R11, R11, UR20, RZ, 0x3c, !PT ;  /* 0x000000140b0b7c12 */ /* 0x000fe8000f8e3cff */
[----:B------:R-:W-:Y:S01]  /*5860*/  SHF.L.U32 R0, R11, 0x1f, RZ ;  /* 0x0000001f0b007819 */ /* 0x000fe200000006ff */
[----:B------:R-:W-:Y:S01]  /*5870*/  IMAD.U32 R5, RZ, RZ, UR5 ;  /* 0x00000005ff057e24 */ /* 0x000fe2000f8e00ff */
[----:B------:R-:W-:Y:S04]  /*5880*/  ULEA UR5, UR6, UR24, 0x3 ;  /* 0x0000001806057291 */ /* 0x000fe8000f8e18ff */
[----:B------:R-:W-:Y:S11]  /*5890*/  @!P1 R2UR UR19, R5 ;  /* 0x00000000051392ca */ /* 0x000ff600000e0000 */
[----:B------:R-:W-:Y:S02]  /*58a0*/  @!UPT UIADD3 URZ, UPT, UPT, URZ, URZ, URZ ;  /* 0x000000fffffff290 */ /* 0x000fe4000fffe0ff */
[----:B------:R2:W-:Y:S01]  /*58b0*/  @!UP0 UTMALDG.3D [UR8], [UR18], desc[UR22] ;  /* 0x00001608120085b4 */ /* 0x0005e20008011000 */
[----:B------:R2:W-:Y:S01]  /*58c0*/  @!P1 SYNCS.ARRIVE.TRANS64.RED.A0TR RZ, [UR4+0x1a0], R2 ;  /* 0x0001a002ffff99a7 */ /* 0x0005e20008300404 */
[----:B------:R-:W-:Y:S01]  /*58d0*/  SYNCS.ARRIVE.TRANS64.RED.A1T0 RZ, [UR7], RZ ;  /* 0x000000ffffff79a7 */ /* 0x000fe20008100407 */
[----:B------:R-:W3:Y:S02]  /*58e0*/  SYNCS.PHASECHK.TRANS64.TRYWAIT P0, [UR5+0x1b8], R0 ;  /* 0x0001b800ff0075a7 */ /* 0x000ee40008001105 */
[----:B--23--:R-:W-:Y:S05]  /*58f0*/  @!P0 BRA `(.L_x_105) ;  /* 0x0000003800bc8947 */ /* 0x00cfea0003800000 */
.L_x_221:
[----:B------:R-:W-:Y:S01]  /*5900*/  UIADD3 UR9, UPT, UPT, UR5, 0x1a0, URZ ;  /* 0x000001a005097890 */ /* 0x000fe2000fffe0ff */
[----:B--2---:R-:W-:Y:S01]  /*5910*/  @!P1 IADD3 R2, P0, PT, R12, 0x580, RZ ;  /* 0x000005800c029810 */ /* 0x004fe20007f1e0ff */
[----:B------:R-:W-:Y:S01]  /*5920*/  UPLOP3.LUT UP4, UPT, UPT, UPT, UPT, 0x80, 0x8 ;  /* 0x000000000008789c */ /* 0x000fe20003f8f070 */
[----:B------:R-:W-:Y:S01]  /*5930*/  R2UR UR22, R47 ;  /* 0x000000002f1672ca */ /* 0x000fe200000e0000 */
[----:B------:R-:W-:Y:S01]  /*5940*/  UMOV UR20, 0x0 ;  /* 0x0000000000147882 */ /* 0x000fe20000000000 */
[----:B------:R-:W-:Y:S01]  /*5950*/  UMOV UR21, 0x10000000 ;  /* 0x1000000000157882 */ /* 0x000fe20000000000 */
[----:B------:R-:W-:Y:S01]  /*5960*/  UMOV UR12, UR36 ;  /* 0x00000024000c7c82 */ /* 0x000fe20008000000 */
[----:B------:R-:W-:Y:S01]  /*5970*/  VOTEU.ALL UP0, P1 ;  /* 0x0000000000ff7886 */ /* 0x000fe20000800000 */
[----:B------:R-:W-:Y:S01]  /*5980*/  @!P1 IMAD.X R0, RZ, RZ, R13, P0 ;  /* 0x000000ffff009224 */ /* 0x000fe200000e060d */
[----:B------:R-:W-:Y:S01]  /*5990*/  R2UR UR19, R48 ;  /* 0x00000000301372ca */ /* 0x000fe200000e0000 */
[----:B------:R-:W-:Y:S01]  /*59a0*/  UMOV UR36, UR27 ;  /* 0x0000001b00247c82 */ /* 0x000fe20008000000 */
[C---:B------:R-:W-:Y:S01]  /*59b0*/  ISETP.NE.AND P0, PT, R10.reuse, 0x2, PT ;  /* 0x000000020a00780c */ /* 0x040fe20003f05270 */
[----:B------:R-:W-:Y:S02]  /*59c0*/  @!UP0 ULEA UR4, UR6, UR24, 0xc ;  /* 0x0000001806048291 */ /* 0x000fe4000f8e60ff */
[----:B------:R-:W-:Y:S01]  /*59d0*/  @!UP0 UIADD3 UR10, UPT, UPT, UR10, 0x20, URZ ;  /* 0x000000200a0a8890 */ /* 0x000fe2000fffe0ff */
[----:B------:R-:W-:Y:S01]  /*59e0*/  SEL R10, R10, RZ, P0 ;  /* 0x000000ff0a0a7207 */ /* 0x000fe20000000000 */
[----:B------:R-:W-:Y:S02]  /*59f0*/  @!UP0 UIADD3 UR8, UPT, UPT, UR4, 0x400, URZ ;  /* 0x0000040004088890 */ /* 0x000fe4000fffe0ff */
[----:B------:R-:W-:Y:S01]  /*5a00*/  UIADD3 UR4, UPT, UPT, UR6, 0x1, URZ ;  /* 0x0000000106047890 */ /* 0x000fe2000fffe0ff */
[----:B------:R-:W-:Y:S01]  /*5a10*/  @!P1 R2UR UR6, R2 ;  /* 0x00000000020692ca */ /* 0x000fe200000e0000 */
[----:B------:R-:W-:Y:S02]  /*5a20*/  UIADD3 UR30, UPT, UPT, UR13, UR22, URZ ;  /* 0x000000160d1e7290 */ /* 0x000fe4000fffe0ff */
[----:B------:R-:W-:Y:S02]  /*5a30*/  UISETP.NE.AND UP0, UPT, UR4, 0x3, UPT ;  /* 0x000000030400788c */ /* 0x000fe4000bf05270 */
[----:B------:R-:W-:Y:S02]  /*5a40*/  UIADD3 UR26, UPT, UPT, UR14, UR19, URZ ;  /* 0x000000130e1a7290 */ /* 0x000fe4000fffe0ff */
[----:B------:R-:W-:Y:S01]  /*5a50*/  USEL UR25, UR4, URZ, UP0 ;  /* 0x000000ff04197287 */ /* 0x000fe20008000000 */
[----:B------:R-:W-:Y:S01]  /*5a60*/  @!P1 R2UR UR4, R0 ;  /* 0x00000000000492ca */ /* 0x000fe200000e0000 */
[----:B------:R-:W-:Y:S01]  /*5a70*/  USEL UR18, URZ, 0x1, UP0 ;  /* 0x00000001ff127887 */ /* 0x000fe20008000000 */
[----:B------:R-:W-:Y:S01]  /*5a80*/  SEL R0, RZ, 0x1, P0 ;  /* 0x00000001ff007807 */ /* 0x000fe20000000000 */
[----:B------:R-:W-:Y:S02]  /*5a90*/  VOTEU.ALL UP0, P1 ;  /* 0x0000000000ff7886 */ /* 0x000fe40000800000 */
[----:B------:R-:W-:Y:S01]  /*5aa0*/  IMAD.U32 R4, RZ, RZ, UR6 ;  /* 0x00000006ff047e24 */ /* 0x000fe2000f8e00ff */
[----:B------:R-:W-:Y:S02]  /*5ab0*/  LOP3.LUT R9, R9, R0, RZ, 0x3c, !PT ;  /* 0x0000000009097212 */ /* 0x000fe400078e3cff */
[----:B------:R-:W-:Y:S02]  /*5ac0*/  LOP3.LUT R11, R11, UR18, RZ, 0x3c, !PT ;  /* 0x000000120b0b7c12 */ /* 0x000fe4000f8e3cff */
[----:B------:R-:W-:Y:S03]  /*5ad0*/  @!P1 R2UR UR6, R4 ;  /* 0x00000000040692ca */ /* 0x000fe600000e0000 */
[----:B------:R-:W-:Y:S01]  /*5ae0*/  IMAD.U32 R5, RZ, RZ, UR4 ;  /* 0x00000004ff057e24 */ /* 0x000fe2000f8e00ff */
[----:B------:R-:W-:Y:S04]  /*5af0*/  UPRMT UR4, UR54, 0x654, UR9 ;  /* 0x0000065436047896 */ /* 0x000fe80008000009 */
[----:B------:R-:W-:Y:S11]  /*5b00*/  @!P1 R2UR UR7, R5 ;  /* 0x00000000050792ca */ /* 0x000ff600000e0000 */
[----:B------:R-:W-:Y:S02]  /*5b10*/  @!UPT UIADD3 URZ, UPT, UPT, URZ, URZ, URZ ;  /* 0x000000fffffff290 */ /* 0x000fe4000fffe0ff */
[----:B------:R2:W-:Y:S01]  /*5b20*/  @!UP0 UTMALDG.3D [UR8], [UR6], desc[UR20] ;  /* 0x00001408060085b4 */ /* 0x0005e20008011000 */
[----:B------:R2:W-:Y:S01]  /*5b30*/  @!P1 SYNCS.ARRIVE.TRANS64.RED.A0TR RZ, [UR5+0x1a0], R3 ;  /* 0x0001a003ffff99a7 */ /* 0x0005e20008300405 */
[----:B------:R-:W-:Y:S01]  /*5b40*/  SYNCS.ARRIVE.TRANS64.RED.A1T0 RZ, [UR4], RZ ;  /* 0x000000ffffff79a7 */ /* 0x000fe20008100404 */
[----:B------:R-:W-:Y:S05]  /*5b50*/  BRA.U UP2, `(.L_x_106) ;  /* 0xfffffff102d07547 */ /* 0x000fea000b83ffff */
[----:B------:R-:W-:Y:S01]  /*5b60*/  UIADD3 UR24, UPT, UPT, UR24, 0x1b8, URZ ;  /* 0x000001b818187890 */ /* 0x000fe2000fffe0ff */
[----:B------:R-:W-:-:S03]  /*5b70*/  SHF.L.U32 R2, R11, 0x1f, RZ ;  /* 0x0000001f0b027819 */ /* 0x000fc600000006ff */
[----:B------:R-:W-:-:S09]  /*5b80*/  ULEA UR4, UR25, UR24, 0x3 ;  /* 0x0000001819047291 */ /* 0x000fd2000f8e18ff */
[----:B------:R-:W3:Y:S02]  /*5b90*/  SYNCS.PHASECHK.TRANS64.TRYWAIT P0, [UR4], R2 ;  /* 0x00000002ff0075a7 */ /* 0x000ee40008001104 */
[----:B---3--:R-:W-:Y:S05]  /*5ba0*/  @!P0 BRA `(.L_x_107) ;  /* 0x0000003800288947 */ /* 0x008fea0003800000 */
.L_x_223:
[----:B------:R-:W-:-:S04]  /*5bb0*/  UIADD3 UR4, UPT, UPT, UR25, 0x1, URZ ;  /* 0x0000000119047890 */ /* 0x000fc8000fffe0ff */
[----:B------:R-:W-:-:S04]  /*5bc0*/  UISETP.NE.AND UP0, UPT, UR4, 0x3, UPT ;  /* 0x000000030400788c */ /* 0x000fc8000bf05270 */
[----:B--2---:R-:W-:Y:S02]  /*5bd0*/  USEL UR6, URZ, 0x1, UP0 ;  /* 0x00000001ff067887 */ /* 0x004fe40008000000 */
[----:B------:R-:W-:-:S04]  /*5be0*/  USEL UR4, UR4, URZ, UP0 ;  /* 0x000000ff04047287 */ /* 0x000fc80008000000 */
[----:B------:R-:W-:Y:S01]  /*5bf0*/  ULEA UR5, UR4, UR24, 0x3 ;  /* 0x0000001804057291 */ /* 0x000fe2000f8e18ff */
[----:B------:R-:W-:-:S04]  /*5c00*/  LOP3.LUT R11, R11, UR6, RZ, 0x3c, !PT ;  /* 0x000000060b0b7c12 */ /* 0x000fc8000f8e3cff */
[----:B---3--:R-:W-:-:S04]  /*5c10*/  SHF.L.U32 R2, R11, 0x1f, RZ ;  /* 0x0000001f0b027819 */ /* 0x008fc800000006ff */
[----:B------:R-:W2:Y:S02]  /*5c20*/  SYNCS.PHASECHK.TRANS64.TRYWAIT P0, [UR5], R2 ;  /* 0x00000002ff0075a7 */ /* 0x000ea40008001105 */
[----:B--2---:R-:W-:Y:S05]  /*5c30*/  @!P0 BRA `(.L_x_108) ;  /* 0x00000038001c8947 */ /* 0x004fea0003800000 */
.L_x_225:
[----:B------:R-:W-:-:S04]  /*5c40*/  UIADD3 UR4, UPT, UPT, UR4, 0x1, URZ ;  /* 0x0000000104047890 */ /* 0x000fc8000fffe0ff */
[----:B------:R-:W-:-:S04]  /*5c50*/  UISETP.NE.AND UP0, UPT, UR4, 0x3, UPT ;  /* 0x000000030400788c */ /* 0x000fc8000bf05270 */
[----:B------:R-:W-:Y:S02]  /*5c60*/  USEL UR5, URZ, 0x1, UP0 ;  /* 0x00000001ff057887 */ /* 0x000fe40008000000 */
[----:B------:R-:W-:-:S04]  /*5c70*/  USEL UR4, UR4, URZ, UP0 ;  /* 0x000000ff04047287 */ /* 0x000fc80008000000 */
[----:B------:R-:W-:Y:S01]  /*5c80*/  ULEA UR4, UR4, UR24, 0x3 ;  /* 0x0000001804047291 */ /* 0x000fe2000f8e18ff */
[----:B--2---:R-:W-:-:S04]  /*5c90*/  LOP3.LUT R2, R11, UR5, RZ, 0x3c, !PT ;  /* 0x000000050b027c12 */ /* 0x004fc8000f8e3cff */
[----:B------:R-:W-:Y:S01]  /*5ca0*/  SHF.L.U32 R2, R2, 0x1f, RZ ;  /* 0x0000001f02027819 */ /* 0x000fe200000006ff */
[----:B------:R-:W-:-:S07]  /*5cb0*/  IMAD.U32 R0, RZ, RZ, UR4 ;  /* 0x00000004ff007e24 */ /* 0x000fce000f8e00ff */
.L_x_109:
[----:B--2---:R2:W3:Y:S02]  /*5cc0*/  SYNCS.PHASECHK.TRANS64.TRYWAIT P0, [R0+URZ], R2 ;  /* 0x00000002000075a7 */ /* 0x0044e400080011ff */
[----:B---3--:R-:W-:Y:S05]  /*5cd0*/  @!P0 NANOSLEEP.SYNCS 0x989680 ;  /* 0x009896800000895d */ /* 0x008fea0003900000 */
[----:B------:R-:W3:Y:S02]  /*5ce0*/  @!P0 SYNCS.PHASECHK.TRANS64 P0, [R0+URZ], R2 ;  /* 0x00000002000085a7 */ /* 0x000ee400080010ff */
[----:B-1-3--:R-:W-:Y:S05]  /*5cf0*/  @P0 EXIT ;  /* 0x000000000000094d */ /* 0x00afea0003800000 */
[----:B------:R-:W-:Y:S05]  /*5d00*/  BRA `(.L_x_109) ;  /* 0xfffffffc00ec7947 */ /* 0x000fea000383ffff */
.L_x_97:
[----:B------:R-:W-:-:S06]  /*5d10*/  UISETP.GE.AND UP0, UPT, UR18, 0x4, UPT ;  /* 0x000000041200788c */ /* 0x000fcc000bf06270 */
[----:B------:R-:W-:-:S13]  /*5d20*/  PLOP3.LUT P0, PT, PT, PT, UP0, 0x80, 0x8 ;  /* 0x000000000008781c */ /* 0x000fda0003f0f008 */
[----:B-1----:R-:W-:Y:S05]  /*5d30*/  @!P0 EXIT ;  /* 0x000000000000894d */ /* 0x002fea0003800000 */
[----:B------:R-:W-:Y:S01]  /*5d40*/  BAR.SYNC.DEFER_BLOCKING 0x6, 0xa0 ;  /* 0x0182800000007b1d */ /* 0x000fe20000010000 */
[C---:B------:R-:W-:Y:S01]  /*5d50*/  IMAD.SHL.U32 R3, R55.reuse, 0x20, RZ ;  /* 0x0000002037037824 */ /* 0x040fe200078e00ff */
[----:B------:R-:W-:Y:S01]  /*5d60*/  SHF.R.U32.HI R4, RZ, 0x1, R55 ;  /* 0x00000001ff047819 */ /* 0x000fe20000011637 */
[C---:B------:R-:W-:Y:S01]  /*5d70*/  IMAD.SHL.U32 R2, R55.reuse, 0x10, RZ ;  /* 0x0000001037027824 */ /* 0x040fe200078e00ff */
[C---:B------:R-:W-:Y:S01]  /*5d80*/  LOP3.LUT P0, RZ, R55.reuse, 0x4, RZ, 0xc0, !PT ;  /* 0x0000000437ff7812 */ /* 0x040fe2000780c0ff */
[----:B------:R-:W-:Y:S01]  /*5d90*/  IMAD.U32 R23, R55, 0x10000, RZ ;  /* 0x0001000037177824 */ /* 0x000fe200078e00ff */
[----:B------:R-:W-:Y:S01]  /*5da0*/  UMOV UR44, 0x400 ;  /* 0x00000400002c7882 */ /* 0x000fe20000000000 */
[----:B------:R-:W1:Y:S01]  /*5db0*/  LDCU.64 UR4, c[0x0][0x890] ;  /* 0x00011200ff0477ac */ /* 0x000e620008000a00 */
[----:B------:R-:W2:Y:S01]  /*5dc0*/  LDC.64 R42, c[0x0][0x8b0] ;  /* 0x00022c00ff2a7b82 */ /* 0x000ea20000000a00 */
[----:B------:R-:W-:Y:S01]  /*5dd0*/  LOP3.LUT R5, R3, 0xc0, RZ, 0xc0, !PT ;  /* 0x000000c003057812 */ /* 0x000fe200078ec0ff */
[----:B------:R-:W-:Y:S01]  /*5de0*/  IMAD.SHL.U32 R44, R55, 0x4, RZ ;  /* 0x00000004372c7824 */ /* 0x000fe200078e00ff */
[----:B------:R-:W-:Y:S01]  /*5df0*/  ULEA UR44, UR54, UR44, 0x18 ;  /* 0x0000002c362c7291 */ /* 0x000fe2000f8ec0ff */
[----:B------:R-:W-:Y:S01]  /*5e00*/  LOP3.LUT R2, R2, 0x600, RZ, 0xc0, !PT ;  /* 0x0000060002027812 */ /* 0x000fe200078ec0ff */
[----:B------:R-:W-:Y:S01]  /*5e10*/  IMAD.MOV.U32 R54, RZ, RZ, 0x10 ;  /* 0x00000010ff367424 */ /* 0x000fe200078e00ff */
[----:B------:R-:W-:Y:S01]  /*5e20*/  LOP3.LUT R4, R5, 0x8, R4, 0xf8, !PT ;  /* 0x0000000805047812 */ /* 0x000fe200078ef804 */
[----:B------:R-:W-:Y:S01]  /*5e30*/  IMAD.MOV.U32 R22, RZ, RZ, RZ ;  /* 0x000000ffff167224 */ /* 0x000fe200078e00ff */
[----:B------:R-:W3:Y:S01]  /*5e40*/  LDC.64 R40, c[0x0][0x8a8] ;  /* 0x00022a00ff287b82 */ /* 0x000ee20000000a00 */
[----:B------:R-:W-:-:S02]  /*5e50*/  LOP3.LUT R2, R2, 0x20, R3, 0xf8, !PT ;  /* 0x0000002002027812 */ /* 0x000fc400078ef803 */
[----:B------:R-:W-:Y:S02]  /*5e60*/  CS2R R52, SRZ ;  /* 0x0000000000347805 */ /* 0x000fe4000001ff00 */
[----:B------:R-:W-:Y:S01]  /*5e70*/  LOP3.LUT R23, R23, 0x600000, RZ, 0xc0, !PT ;  /* 0x0060000017177812 */ /* 0x000fe200078ec0ff */
[----:B------:R-:W-:Y:S01]  /*5e80*/  IMAD.MOV.U32 R51, RZ, RZ, RZ ;  /* 0x000000ffff337224 */ /* 0x000fe200078e00ff */
[----:B------:R-:W-:Y:S01]  /*5e90*/  LOP3.LUT R44, R4, 0x18, R44, 0x78, !PT ;  /* 0x00000018042c7812 */ /* 0x000fe200078e782c */
[----:B------:R-:W4:Y:S01]  /*5ea0*/  LDCU UR63, c[0x0][0x370] ;  /* 0x00006e00ff3f77ac */ /* 0x000f220008000800 */
[----:B------:R-:W-:Y:S01]  /*5eb0*/  LOP3.LUT R2, R2, 0x100, R3, 0xf8, !PT ;  /* 0x0000010002027812 */ /* 0x000fe200078ef803 */
[----:B------:R-:W4:Y:S01]  /*5ec0*/  LDS R0, [UR44+0x290] ;  /* 0x0002902cff007984 */ /* 0x000f220008000800 */
[----:B-1----:R-:W-:Y:S01]  /*5ed0*/  IMAD.U32 R57, RZ, RZ, UR4 ;  /* 0x00000004ff397e24 */ /* 0x002fe2000f8e00ff */
[----:B------:R-:W-:Y:S01]  /*5ee0*/  UIADD3 UR4, UPT, UPT, UR44, 0x400, URZ ;  /* 0x000004002c047890 */ /* 0x000fe2000fffe0ff */
[----:B------:R-:W-:Y:S01]  /*5ef0*/  LOP3.LUT R44, R2, R44, RZ, 0xfc, !PT ;  /* 0x0000002c022c7212 */ /* 0x000fe200078efcff */
[----:B------:R-:W-:Y:S01]  /*5f00*/  IMAD.U32 R56, RZ, RZ, UR5 ;  /* 0x00000005ff387e24 */ /* 0x000fe2000f8e00ff */
[----:B------:R-:W-:Y:S01]  /*5f10*/  LOP3.LUT R55, R55, 0x60, RZ, 0xc0, !PT ;  /* 0x0000006037377812 */ /* 0x000fe200078ec0ff */
[----:B------:R-:W1:Y:S01]  /*5f20*/  LDCU UR43, c[0x0][0xb0c] ;  /* 0x00016180ff2b77ac */ /* 0x000e620008000800 */
[----:B------:R-:W-:Y:S01]  /*5f30*/  SEL R54, R54, 0xfffffff0, !P0 ;  /* 0xfffffff036367807 */ /* 0x000fe20004000000 */
[----:B------:R-:W-:Y:S01]  /*5f40*/  IMAD.U32 R59, RZ, RZ, UR4 ;  /* 0x00000004ff3b7e24 */ /* 0x000fe2000f8e00ff */
[----:B------:R-:W1:Y:S01]  /*5f50*/  LDCU UR39, c[0x0][0xb30] ;  /* 0x00016600ff2777ac */ /* 0x000e620008000800 */
[----:B------:R-:W1:Y:S01]  /*5f60*/  LDCU.64 UR60, c[0x0][0x888] ;  /* 0x00011100ff3c77ac */ /* 0x000e620008000a00 */
[----:B------:R-:W1:Y:S01]  /*5f70*/  LDCU.64 UR40, c[0x0][0xb28] ;  /* 0x00016500ff2877ac */ /* 0x000e620008000a00 */
[----:B------:R-:W1:Y:S01]  /*5f80*/  LDCU.128 UR56, c[0x0][0xb10] ;  /* 0x00016200ff3877ac */ /* 0x000e620008000c00 */
[----:B------:R-:W1:Y:S01]  /*5f90*/  LDCU UR62, c[0x0][0x374] ;  /* 0x00006e80ff3e77ac */ /* 0x000e620008000800 */
[----:B------:R-:W-:Y:S01]  /*5fa0*/  UMOV UR55, 0x1 ;  /* 0x0000000100377882 */ /* 0x000fe20000000000 */
[----:B------:R-:W-:Y:S01]  /*5fb0*/  UMOV UR46, URZ ;  /* 0x000000ff002e7c82 */ /* 0x000fe20008000000 */
[----:B------:R-:W-:Y:S01]  /*5fc0*/  UMOV UR53, URZ ;  /* 0x000000ff00357c82 */ /* 0x000fe20008000000 */
[----:B------:R-:W-:Y:S01]  /*5fd0*/  UMOV UR52, URZ ;  /* 0x000000ff00347c82 */ /* 0x000fe20008000000 */
[----:B-1234-:R-:W-:-:S07]  /*5fe0*/  IMAD.IADD R23, R0, 0x1, R23 ;  /* 0x0000000100177824 */ /* 0x01efce00078e0217 */
.L_x_140:
[C---:B------:R-:W-:Y:S02]  /*5ff0*/  LEA R0, R51.reuse, UR44, 0x3 ;  /* 0x0000002c33007c11 */ /* 0x040fe4000f8e18ff */
[----:B------:R-:W-:Y:S02]  /*6000*/  SHF.L.U32 R2, R52, 0x1f, RZ ;  /* 0x0000001f34027819 */ /* 0x000fe400000006ff */
[----:B-1----:R-:W-:Y:S02]  /*6010*/  LEA R4, R51, UR44, 0x4 ;  /* 0x0000002c33047c11 */ /* 0x002fe4000f8e20ff */
[----:B------:R-:W1:Y:S02]  /*6020*/  SYNCS.PHASECHK.TRANS64.TRYWAIT P0, [R0+URZ+0x1e0], R2 ;  /* 0x0001e002000075a7 */ /* 0x000e6400080011ff */
[----:B-1----:R-:W-:Y:S05]  /*6030*/  @!P0 BRA `(.L_x_110) ;  /* 0x0000003400348947 */ /* 0x002fea0003800000 */
.L_x_226:
[----:B------:R-:W-:Y:S01]  /*6040*/  R2UR UR7, R58 ;  /* 0x000000003a0772ca */ /* 0x000fe200000e0000 */
[----:B------:R-:W2:Y:S01]  /*6050*/  LDS.128 R4, [R4+0x270] ;  /* 0x0002700004047984 */ /* 0x000ea20000000c00 */
[----:B-1----:R-:W-:Y:S01]  /*6060*/  VIADD R0, R0, 0x1f0 ;  /* 0x000001f000007836 */ /* 0x002fe20000000000 */
[----:B------:R-:W-:Y:S04]  /*6070*/  UISETP.GE.AND UP0, UPT, UR42, 0x1, UPT ;  /* 0x000000012a00788c */ /* 0x000fe8000bf06270 */
[----:B------:R-:W-:Y:S01]  /*6080*/  PRMT R0, RZ, 0x654, R0 ;  /* 0x00000654ff007816 */ /* 0x000fe20000000000 */
[----:B------:R-:W-:Y:S01]  /*6090*/  @!PT LDS RZ, [RZ] ;  /* 0x00000000fffff984 */ /* 0x000fe20000000800 */
[----:B------:R-:W-:Y:S01]  /*60a0*/  @!PT LDS RZ, [RZ] ;  /* 0x00000000fffff984 */ /* 0x000fe20000000800 */
[----:B------:R-:W-:Y:S01]  /*60b0*/  @!PT LDS RZ, [RZ] ;  /* 0x00000000fffff984 */ /* 0x000fe20000000800 */
[----:B------:R-:W-:Y:S01]  /*60c0*/  @!PT LDS RZ, [RZ] ;  /* 0x00000000fffff984 */ /* 0x000fe20000000800 */
[----:B------:R1:W-:Y:S06]  /*60d0*/  MEMBAR.ALL.CTA ;  /* 0x0000000000007992 */ /* 0x0003ec0000008000 */
[----:B-1----:R-:W1:Y:S02]  /*60e0*/  FENCE.VIEW.ASYNC.S ;  /* 0x00000000000073c6 */ /* 0x002e640000000000 */
[----:B-1----:R1:W-:Y:S01]  /*60f0*/  SYNCS.ARRIVE.TRANS64.RED.A1T0 RZ, [R0+URZ], RZ ;  /* 0x000000ff00ff79a7 */ /* 0x0023e200081004ff */
[----:B--2---:R-:W-:Y:S11]  /*6100*/  LOP3.LUT P0, RZ, R6, 0x1, RZ, 0xc0, !PT ;  /* 0x0000000106ff7812 */ /* 0x004ff6000780c0ff */
[----:B------:R-:W-:Y:S02]  /*6110*/  @!UPT UIADD3 URZ, UPT, UPT, URZ, URZ, URZ ;  /* 0x000000fffffff290 */ /* 0x000fe4000fffe0ff */
[----:B------:R-:W-:Y:S01]  /*6120*/  VOTEU.ANY UP1, P0 ;  /* 0x0000000000ff7886 */ /* 0x000fe20000020100 */
[----:B------:R-:W-:Y:S01]  /*6130*/  PLOP3.LUT P0, PT, PT, PT, UP1, 0x80, 0x8 ;  /* 0x000000000008781c */ /* 0x000fe20003f0f018 */
[----:B------:R-:W-:Y:S06]  /*6140*/  UP2UR UR4, UPR, URZ, 0x2 ;  /* 0x00000002ff047883 */ /* 0x000fec0008000000 */
[----:B------:R-:W-:Y:S06]  /*6150*/  IMAD.U32 R60, RZ, RZ, UR4 ;  /* 0x00000004ff3c7e24 */ /* 0x000fec000f8e00ff */
[----:B------:R-:W-:Y:S02]  /*6160*/  @P0 SHF.R.U32.HI R2, RZ, 0x10, R5 ;  /* 0x00000010ff020819 */ /* 0x000fe40000011605 */
[----:B------:R-:W-:Y:S02]  /*6170*/  @P0 MOV R3, R4 ;  /* 0x0000000400030202 */ /* 0x000fe40000000f00 */
[----:B------:R-:W-:Y:S02]  /*6180*/  @P0 R2UR UR4, R2 ;  /* 0x00000000020402ca */ /* 0x000fe400000e0000 */
[----:B------:R-:W-:Y:S02]  /*6190*/  @P0 LOP3.LUT R4, R5, 0xffff, RZ, 0xc0, !PT ;  /* 0x0000ffff05040812 */ /* 0x000fe400078ec0ff */
[----:B------:R-:W-:Y:S02]  /*61a0*/  @P0 R2UR UR6, R3 ;  /* 0x00000000030602ca */ /* 0x000fe400000e0000 */
[----:B------:R-:W-:Y:S07]  /*61b0*/  @P0 R2UR UR5, R4 ;  /* 0x00000000040502ca */ /* 0x000fee00000e0000 */
[----:B------:R-:W-:Y:S02]  /*61c0*/  @UP1 UMOV UR7, UR4 ;  /* 0x0000000400071c82 */ /* 0x000fe40008000000 */
[----:B------:R-:W-:Y:S02]  /*61d0*/  IMAD.U32 R58, RZ, RZ, UR7 ;  /* 0x00000007ff3a7e24 */ /* 0x000fe4000f8e00ff */
[----:B------:R-:W-:Y:S02]  /*61e0*/  @UP1 UMOV UR38, UR6 ;  /* 0x0000000600261c82 */ /* 0x000fe40008000000 */
[----:B------:R-:W-:Y:S01]  /*61f0*/  @UP1 UMOV UR37, UR5 ;  /* 0x0000000500251c82 */ /* 0x000fe20008000000 */
[----:B-1----:R-:W-:Y:S05]  /*6200*/  BRA.U !UP0, `(.L_x_111) ;  /* 0x0000000108cc7547 */ /* 0x002fea000b800000 */
[----:B------:R-:W1:Y:S01]  /*6210*/  LDCU UR12, c[0x0][0xb20] ;  /* 0x00016400ff0c77ac */ /* 0x000e620008000800 */
[----:B------:R-:W-:Y:S02]  /*6220*/  UIMAD.WIDE.U32 UR4, UR62, UR59, URZ ;  /* 0x0000003b3e0472a5 */ /* 0x000fe4000f8e00ff */
[----:B------:R-:W-:Y:S02]  /*6230*/  UIMAD.WIDE.U32 UR6, UR63, UR56, URZ ;  /* 0x000000383f0672a5 */ /* 0x000fe4000f8e00ff */
[----:B------:R-:W-:Y:S02]  /*6240*/  UISETP.NE.AND UP0, UPT, UR58, 0x1, UPT ;  /* 0x000000013a00788c */ /* 0x000fe4000bf05270 */
[----:B------:R-:W-:Y:S02]  /*6250*/  UIMAD.WIDE.U32 UR8, UR37, UR59, URZ ;  /* 0x0000003b250872a5 */ /* 0x000fe4000f8e00ff */
[----:B------:R-:W-:Y:S02]  /*6260*/  UIMAD.WIDE.U32 UR10, UR38, UR56, URZ ;  /* 0x00000038260a72a5 */ /* 0x000fe4000f8e00ff */
[----:B------:R-:W-:Y:S02]  /*6270*/  UISETP.NE.AND UP1, UPT, UR43, 0x1, UPT ;  /* 0x000000012b00788c */ /* 0x000fe4000bf25270 */
[----:B------:R-:W-:Y:S01]  /*6280*/  UISETP.NE.AND UP2, UPT, UR42, 0x1, UPT ;  /* 0x000000012a00788c */ /* 0x000fe2000bf45270 */
[----:B------:R-:W-:Y:S02]  /*6290*/  UMOV UR4, UR5 ;  /* 0x0000000500047c82 */ /* 0x000fe40008000000 */
[----:B-1----:R-:W-:Y:S03]  /*62a0*/  USHF.R.U32.HI UR5, URZ, UR12, UR4 ;  /* 0x0000000cff057299 */ /* 0x002fe60008011604 */
[----:B------:R-:W-:Y:S02]  /*62b0*/  UMOV UR4, UR7 ;  /* 0x0000000700047c82 */ /* 0x000fe40008000000 */
[----:B------:R-:W-:Y:S02]  /*62c0*/  USHF.R.U32.HI UR7, URZ, UR57, UR4 ;  /* 0x00000039ff077299 */ /* 0x000fe40008011604 */
[----:B------:R-:W-:Y:S02]  /*62d0*/  USEL UR4, UR62, UR5, !UP0 ;  /* 0x000000053e047287 */ /* 0x000fe4000c000000 */
[----:B------:R-:W-:Y:S01]  /*62e0*/  USEL UR7, UR63, UR7, !UP1 ;  /* 0x000000073f077287 */ /* 0x000fe2000c800000 */
[----:B------:R-:W-:Y:S01]  /*62f0*/  UMOV UR5, UR9 ;  /* 0x0000000900057c82 */ /* 0x000fe20008000000 */
[----:B------:R-:W-:Y:S02]  /*6300*/  UIMAD.WIDE.U32 UR8, UR4, UR40, URZ ;  /* 0x00000028040872a5 */ /* 0x000fe4000f8e00ff */
[----:B------:R-:W-:Y:S03]  /*6310*/  USHF.R.U32.HI UR6, URZ, UR12, UR5 ;  /* 0x0000000cff067299 */ /* 0x000fe60008011605 */
[----:B------:R-:W-:Y:S01]  /*6320*/  UMOV UR5, UR11 ;  /* 0x0000000b00057c82 */ /* 0x000fe20008000000 */
[----:B------:R-:W-:Y:S02]  /*6330*/  UIMAD.WIDE.U32 UR10, UR7, UR40, URZ ;  /* 0x00000028070a72a5 */ /* 0x000fe4000f8e00ff */
[----:B------:R-:W-:Y:S02]  /*6340*/  USHF.R.U32.HI UR12, URZ, UR57, UR5 ;  /* 0x00000039ff0c7299 */ /* 0x000fe40008011605 */
[----:B------:R-:W-:Y:S01]  /*6350*/  USEL UR6, UR37, UR6, !UP0 ;  /* 0x0000000625067287 */ /* 0x000fe2000c000000 */
[----:B------:R-:W-:Y:S02]  /*6360*/  UMOV UR5, UR9 ;  /* 0x0000000900057c82 */ /* 0x000fe40008000000 */
[----:B------:R-:W-:Y:S01]  /*6370*/  UMOV UR10, UR11 ;  /* 0x0000000b000a7c82 */ /* 0x000fe20008000000 */
[----:B------:R-:W-:Y:S02]  /*6380*/  @UP2 USHF.R.U32.HI UR4, URZ, UR41, UR5 ;  /* 0x00000029ff042299 */ /* 0x000fe40008011605 */
[----:B------:R-:W-:Y:S02]  /*6390*/  @UP2 USHF.R.U32.HI UR7, URZ, UR41, UR10 ;  /* 0x00000029ff072299 */ /* 0x000fe4000801160a */
[----:B------:R-:W-:Y:S02]  /*63a0*/  UIMAD UR4, UR42, UR4, URZ ;  /* 0x000000042a0472a4 */ /* 0x000fe4000f8e02ff */
[----:B------:R-:W-:Y:S02]  /*63b0*/  UIMAD.WIDE.U32 UR10, UR6, UR40, URZ ;  /* 0x00000028060a72a5 */ /* 0x000fe4000f8e00ff */
[----:B------:R-:W-:Y:S02]  /*63c0*/  USEL UR5, UR38, UR12, !UP1 ;  /* 0x0000000c26057287 */ /* 0x000fe4000c800000 */
[----:B------:R-:W-:Y:S02]  /*63d0*/  UIMAD UR8, UR42, UR7, URZ ;  /* 0x000000072a0872a4 */ /* 0x000fe4000f8e02ff */
[----:B------:R-:W-:Y:S03]  /*63e0*/  UISETP.GE.AND UP0, UPT, UR6, UR4, UPT ;  /* 0x000000040600728c */ /* 0x000fe6000bf06270 */
[----:B------:R-:W-:Y:S01]  /*63f0*/  UMOV UR4, UR11 ;  /* 0x0000000b00047c82 */ /* 0x000fe20008000000 */
[----:B------:R-:W-:Y:S02]  /*6400*/  UISETP.GE.OR UP0, UPT, UR5, UR8, UP0 ;  /* 0x000000080500728c */ /* 0x000fe40008706670 */
[----:B------:R-:W-:Y:S02]  /*6410*/  USHF.R.U32.HI UR4, URZ, UR41, UR4 ;  /* 0x00000029ff047299 */ /* 0x000fe40008011604 */
[----:B------:R-:W-:Y:S02]  /*6420*/  UIMAD.WIDE.U32 UR8, UR5, UR40, URZ ;  /* 0x00000028050872a5 */ /* 0x000fe4000f8e00ff */
[----:B------:R-:W-:Y:S02]  /*6430*/  USEL UR11, UR6, UR4, !UP2 ;  /* 0x00000004060b7287 */ /* 0x000fe4000d000000 */
[----:B------:R-:W-:Y:S02]  /*6440*/  UIADD3 UR8, UPT, UPT, -UR5, URZ, URZ ;  /* 0x000000ff05087290 */ /* 0x000fe4000fffe1ff */
[----:B------:R-:W-:Y:S01]  /*6450*/  UIADD3 UR10, UPT, UPT, -UR11, URZ, URZ ;  /* 0x000000ff0b0a7290 */ /* 0x000fe2000fffe1ff */
[----:B------:R-:W-:Y:S01]  /*6460*/  @!UP0 UMOV UR4, UR9 ;  /* 0x0000000900048c82 */ /* 0x000fe20008000000 */
[----:B------:R-:W-:Y:S02]  /*6470*/  UIADD3 UR9, UPT, UPT, -UR6, URZ, URZ ;  /* 0x000000ff06097290 */ /* 0x000fe4000fffe1ff */
[----:B------:R-:W-:Y:S02]  /*6480*/  @!UP0 USHF.R.U32.HI UR4, URZ, UR41, UR4 ;  /* 0x00000029ff048299 */ /* 0x000fe40008011604 */
[----:B------:R-:W-:Y:S02]  /*6490*/  UIMAD UR10, UR42, UR10, UR6 ;  /* 0x0000000a2a0a72a4 */ /* 0x000fe4000f8e0206 */
[----:B------:R-:W-:Y:S04]  /*64a0*/  @!UP0 USEL UR4, UR5, UR4, !UP2 ;  /* 0x0000000405048287 */ /* 0x000fe8000d000000 */
[----:B------:R-:W-:Y:S02]  /*64b0*/  @!UP0 UIMAD UR10, UR7, UR10, UR4 ;  /* 0x0000000a070a82a4 */ /* 0x000fe4000f8e0204 */
[----:B------:R-:W-:Y:S02]  /*64c0*/  @!UP0 UIADD3 UR11, UPT, UPT, UR11, -UR4, URZ ;  /* 0x800000040b0b8290 */ /* 0x000fe4000fffe0ff */
[----:B------:R-:W-:Y:S02]  /*64d0*/  UIMAD UR7, UR43, UR8, UR38 ;  /* 0x000000082b0772a4 */ /* 0x000fe4000f8e0226 */
[----:B------:R-:W-:Y:S02]  /*64e0*/  @!UP0 UIMAD UR6, UR11, UR42, UR5 ;  /* 0x0000002a0b0682a4 */ /* 0x000fe4000f8e0205 */
[----:B------:R-:W-:Y:S01]  /*64f0*/  UIMAD UR4, UR58, UR9, UR37 ;  /* 0x000000093a0472a4 */ /* 0x000fe2000f8e0225 */
[----:B------:R-:W-:Y:S02]  /*6500*/  @!UP0 UMOV UR5, UR10 ;  /* 0x0000000a00058c82 */ /* 0x000fe40008000000 */
[----:B------:R-:W-:Y:S02]  /*6510*/  UIMAD UR38, UR5, UR43, UR7 ;  /* 0x0000002b052672a4 */ /* 0x000fe4000f8e0207 */
[----:B------:R-:W-:Y:S11]  /*6520*/  UIMAD UR37, UR6, UR58, UR4 ;  /* 0x0000003a062572a4 */ /* 0x000ff6000f8e0204 */
[----:B------:R-:W-:Y:S01]  /*6530*/  @!UPT UIADD3 URZ, UPT, UPT, URZ, URZ, URZ ;  /* 0x000000fffffff290 */ /* 0x000fe2000fffe0ff */
.L_x_111:
[----:B------:R-:W-:Y:S01]  /*6540*/  UISETP.NE.AND UP0, UPT, UR39, 0x1, UPT ;  /* 0x000000012700788c */ /* 0x000fe2000bf05270 */
[----:B------:R-:W-:Y:S01]  /*6550*/  R2UR UR11, R59 ;  /* 0x000000003b0b72ca */ /* 0x000fe200000e0000 */
[----:B------:R-:W-:Y:S01]  /*6560*/  USHF.L.U32 UR50, UR26, 0x6, URZ ;  /* 0x000000061a327899 */ /* 0x000fe200080006ff */
[----:B------:R-:W-:Y:S01]  /*6570*/  IADD3 R51, PT, PT, R51, 0x1, RZ ;  /* 0x0000000133337810 */ /* 0x000fe20007ffe0ff */
[----:B------:R-:W-:Y:S07]  /*6580*/  USHF.L.U32 UR49, UR30, 0x6, URZ ;  /* 0x000000061e317899 */ /* 0x000fee00080006ff */
[----:B------:R-:W1:Y:S01]  /*6590*/  @!UP0 LDCU.128 UR12, c[0x0][0xb10] ;  /* 0x00016200ff0c87ac */ /* 0x000e620008000c00 */
[----:B------:R-:W2:Y:S01]  /*65a0*/  @!UP0 LDCU UR5, c[0x0][0xb0c] ;  /* 0x00016180ff0587ac */ /* 0x000ea20008000800 */
[----:B------:R-:W3:Y:S01]  /*65b0*/  @!UP0 LDCU UR10, c[0x0][0xb20] ;  /* 0x00016400ff0a87ac */ /* 0x000ee20008000800 */
[----:B-1----:R-:W-:Y:S02]  /*65c0*/  UIMAD.WIDE.U32 UR8, UR38, UR12, URZ ;  /* 0x0000000c260872a5 */ /* 0x002fe4000f8e00ff */
[----:B------:R-:W-:Y:S02]  /*65d0*/  UIMAD.WIDE.U32 UR6, UR37, UR15, URZ ;  /* 0x0000000f250672a5 */ /* 0x000fe4000f8e00ff */
[----:B------:R-:W-:Y:S03]  /*65e0*/  @!UP0 UISETP.NE.AND UP1, UPT, UR14, 0x1, UPT ;  /* 0x000000010e00888c */ /* 0x000fe6000bf25270 */
[----:B------:R-:W-:Y:S01]  /*65f0*/  @!UP0 UMOV UR4, UR9 ;  /* 0x0000000900048c82 */ /* 0x000fe20008000000 */
[----:B--2---:R-:W-:Y:S02]  /*6600*/  @!UP0 UISETP.NE.AND UP2, UPT, UR5, 0x1, UPT ;  /* 0x000000010500888c */ /* 0x004fe4000bf45270 */
[----:B------:R-:W-:Y:S01]  /*6610*/  @!UP0 USHF.R.U32.HI UR4, URZ, UR13, UR4 ;  /* 0x0000000dff048299 */ /* 0x000fe20008011604 */
[----:B------:R-:W-:Y:S02]  /*6620*/  @!UP0 UMOV UR6, UR7 ;  /* 0x0000000700068c82 */ /* 0x000fe40008000000 */
[----:B---3--:R-:W-:Y:S02]  /*6630*/  @!UP0 USHF.R.U32.HI UR6, URZ, UR10, UR6 ;  /* 0x0000000aff068299 */ /* 0x008fe40008011606 */
[----:B------:R-:W-:Y:S02]  /*6640*/  @!UP0 USEL UR7, UR38, UR4, !UP2 ;  /* 0x0000000426078287 */ /* 0x000fe4000d000000 */
[----:B------:R-:W-:Y:S04]  /*6650*/  @!UP0 USEL UR6, UR37, UR6, !UP1 ;  /* 0x0000000625068287 */ /* 0x000fe8000c800000 */
[----:B------:R-:W-:Y:S02]  /*6660*/  @!UP0 UIADD3 UR4, UPT, UPT, -UR7, UR6, URZ ;  /* 0x0000000607048290 */ /* 0x000fe4000fffe1ff */
[----:B------:R-:W-:Y:S02]  /*6670*/  @!UP0 UIADD3 UR6, UPT, UPT, UR7, -UR6, URZ ;  /* 0x8000000607068290 */ /* 0x000fe4000fffe0ff */
[----:B------:R-:W-:Y:S02]  /*6680*/  @!UP0 UIMAD UR38, UR4, UR5, UR38 ;  /* 0x00000005042682a4 */ /* 0x000fe4000f8e0226 */
[----:B------:R-:W-:Y:S02]  /*6690*/  @!UP0 UIMAD UR37, UR6, UR14, UR37 ;  /* 0x0000000e062582a4 */ /* 0x000fe4000f8e0225 */
[----:B------:R-:W-:Y:S09]  /*66a0*/  ULOP3.LUT UP0, URZ, UR11, 0x1b0, URZ, 0xc0, !UPT ;  /* 0x000001b00bff7892 */ /* 0x000ff2000f80c0ff */
[----:B------:R-:W-:Y:S05]  /*66b0*/  BRA.U !UP0, `(.L_x_112) ;  /* 0x00000001087c7547 */ /* 0x000fea000b800000 */
[----:B------:R-:W1:Y:S01]  /*66c0*/  LDCU.64 UR8, c[0x4][0x80] ;  /* 0x01001000ff0877ac */ /* 0x000e620008000a00 */
[----:B------:R-:W-:Y:S01]  /*66d0*/  MOV R2, 0x0 ;  /* 0x0000000000027802 */ /* 0x000fe20000000f00 */
[----:B------:R-:W-:Y:S02]  /*66e0*/  HFMA2 R12, -RZ, RZ, 0, 5.9604644775390625e-08 ;  /* 0x00000001ff0c7431 */ /* 0x000fe400000001ff */
[----:B------:R-:W-:Y:S01]  /*66f0*/  IMAD.MOV.U32 R8, RZ, RZ, 0x70 ;  /* 0x00000070ff087424 */ /* 0x000fe200078e00ff */
[----:B------:R2:W3:Y:S01]  /*6700*/  LDC.64 R14, c[0x4][R2] ;  /* 0x01000000020e7b82 */ /* 0x0004e20000000a00 */
[----:B------:R-:W4:Y:S01]  /*6710*/  LDCU.64 UR6, c[0x4][0x88] ;  /* 0x01001100ff0677ac */ /* 0x000f220008000a00 */
[----:B------:R-:W-:Y:S01]  /*6720*/  IMAD.MOV.U32 R13, RZ, RZ, RZ ;  /* 0x000000ffff0d7224 */ /* 0x000fe200078e00ff */
[----:B------:R-:W2:Y:S01]  /*6730*/  LDCU.64 UR4, c[0x4][0x8] ;  /* 0x01000100ff0477ac */ /* 0x000ea20008000a00 */
[----:B-1----:R-:W-:Y:S01]  /*6740*/  MOV R5, UR9 ;  /* 0x0000000900057c02 */ /* 0x002fe20008000f00 */
[----:B------:R-:W-:Y:S01]  /*6750*/  IMAD.U32 R4, RZ, RZ, UR8 ;  /* 0x00000008ff047e24 */ /* 0x000fe2000f8e00ff */
[----:B----4-:R-:W-:Y:S01]  /*6760*/  MOV R7, UR7 ;  /* 0x0000000700077c02 */ /* 0x010fe20008000f00 */
[----:B------:R-:W-:Y:S01]  /*6770*/  IMAD.U32 R6, RZ, RZ, UR6 ;  /* 0x00000006ff067e24 */ /* 0x000fe2000f8e00ff */
[----:B--2---:R-:W-:Y:S01]  /*6780*/  MOV R11, UR5 ;  /* 0x00000005000b7c02 */ /* 0x004fe20008000f00 */
[----:B------:R-:W-:Y:S02]  /*6790*/  IMAD.U32 R10, RZ, RZ, UR4 ;  /* 0x00000004ff0a7e24 */ /* 0x000fe4000f8e00ff */
[----:B------:R-:W-:Y:S07]  /*67a0*/  LEPC R20, `(.L_x_113) ;  /* 0x000000001014794e */ /* 0x000fee0000000000 */
[----:B---3-5:R-:W-:Y:S05]  /*67b0*/  CALL.ABS.NOINC R14 ;  /* 0x000000000e007343 */ /* 0x028fea0003c00000 */
.L_x_113:
[----:B------:R-:W1:Y:S01]  /*67c0*/  LDCU.64 UR8, c[0x4][0x80] ;  /* 0x01001000ff0877ac */ /* 0x000e620008000a00 */
[----:B------:R-:W2:Y:S01]  /*67d0*/  LDC.64 R2, c[0x4][R2] ;  /* 0x0100000002027b82 */ /* 0x000ea20000000a00 */
[----:B------:R-:W-:Y:S02]  /*67e0*/  HFMA2 R12, -RZ, RZ, 0, 5.9604644775390625e-08 ;  /* 0x00000001ff0c7431 */ /* 0x000fe400000001ff */
[----:B------:R-:W-:Y:S02]  /*67f0*/  IMAD.MOV.U32 R8, RZ, RZ, 0x70 ;  /* 0x00000070ff087424 */ /* 0x000fe400078e00ff */
[----:B------:R-:W-:Y:S01]  /*6800*/  IMAD.MOV.U32 R13, RZ, RZ, RZ ;  /* 0x000000ffff0d7224 */ /* 0x000fe200078e00ff */
[----:B------:R-:W3:Y:S01]  /*6810*/  LDCU.64 UR6, c[0x4][0x88] ;  /* 0x01001100ff0677ac */ /* 0x000ee20008000a00 */
[----:B------:R-:W4:Y:S01]  /*6820*/  LDCU.64 UR4, c[0x4][0x8] ;  /* 0x01000100ff0477ac */ /* 0x000f220008000a00 */
[----:B-1----:R-:W-:Y:S02]  /*6830*/  MOV R4, UR8 ;  /* 0x0000000800047c02 */ /* 0x002fe40008000f00 */
[----:B------:R-:W-:Y:S02]  /*6840*/  MOV R5, UR9 ;  /* 0x0000000900057c02 */ /* 0x000fe40008000f00 */
[----:B---3--:R-:W-:Y:S01]  /*6850*/  MOV R7, UR7 ;  /* 0x0000000700077c02 */ /* 0x008fe20008000f00 */
[----:B------:R-:W-:Y:S01]  /*6860*/  IMAD.U32 R6, RZ, RZ, UR6 ;  /* 0x00000006ff067e24 */ /* 0x000fe2000f8e00ff */
[----:B----4-:R-:W-:Y:S01]  /*6870*/  MOV R11, UR5 ;  /* 0x00000005000b7c02 */ /* 0x010fe20008000f00 */
[----:B------:R-:W-:Y:S02]  /*6880*/  IMAD.U32 R10, RZ, RZ, UR4 ;  /* 0x00000004ff0a7e24 */ /* 0x000fe4000f8e00ff */
[----:B------:R-:W-:Y:S07]  /*6890*/  LEPC R20, `(.L_x_112) ;  /* 0x000000001014794e */ /* 0x000fee0000000000 */
[----:B--2---:R-:W-:Y:S05]  /*68a0*/  CALL.ABS.NOINC R2 ;  /* 0x0000000002007343 */ /* 0x004fea0003c00000 */
.L_x_112:
[----:B------:R-:W-:Y:S02]  /*68b0*/  R2UR UR6, R49 ;  /* 0x00000000310672ca */ /* 0x000fe400000e0000 */
[----:B------:R-:W-:Y:S02]  /*68c0*/  R2UR UR5, R57 ;  /* 0x00000000390572ca */ /* 0x000fe400000e0000 */
[----:B------:R-:W-:Y:S02]  /*68d0*/  R2UR UR4, R56 ;  /* 0x00000000380472ca */ /* 0x000fe400000e0000 */
[----:B------:R-:W-:Y:S02]  /*68e0*/  ISETP.NE.U32.AND P4, PT, R42, RZ, PT ;  /* 0x000000ff2a00720c */ /* 0x000fe40003f85070 */
[----:B------:R-:W-:Y:S02]  /*68f0*/  ISETP.NE.U32.AND P2, PT, RZ, UR60, PT ;  /* 0x0000003cff007c0c */ /* 0x000fe4000bf45070 */
[----:B------:R-:W-:Y:S02]  /*6900*/  ISETP.NE.AND.EX P4, PT, R43, RZ, PT, P4 ;  /* 0x000000ff2b00720c */ /* 0x000fe40003f85340 */
[----:B------:R-:W-:Y:S01]  /*6910*/  ISETP.NE.AND.EX P2, PT, RZ, UR61, PT, P2 ;  /* 0x0000003dff007c0c */ /* 0x000fe2000bf45320 */
[----:B------:R-:W-:Y:S02]  /*6920*/  UISETP.NE.AND UP2, UPT, UR6, URZ, UPT ;  /* 0x000000ff0600728c */ /* 0x000fe4000bf45270 */
[----:B------:R-:W-:Y:S04]  /*6930*/  UISETP.NE.U32.AND UP0, UPT, UR5, URZ, UPT ;  /* 0x000000ff0500728c */ /* 0x000fe8000bf05070 */
[----:B------:R-:W-:Y:S01]  /*6940*/  UISETP.NE.AND.EX UP1, UPT, UR4, URZ, UPT, UP0 ;  /* 0x000000ff0400728c */ /* 0x000fe2000bf25300 */
[----:B------:R-:W-:Y:S01]  /*6950*/  PLOP3.LUT P1, PT, PT, PT, UP2, 0x80, 0x8 ;  /* 0x000000000008781c */ /* 0x000fe20003f2f028 */
[----:B------:R-:W-:Y:S03]  /*6960*/  UPLOP3.LUT UP0, UPT, UPT, UPT, UPT, 0x40, 0x4 ;  /* 0x000000000004789c */ /* 0x000fe60003f0e870 */
[----:B------:R-:W-:Y:S06]  /*6970*/  @UP2 UPLOP3.LUT UP0, UPT, UPT, UPT, UP1, 0x80, 0x8 ;  /* 0x000000000008289c */ /* 0x000fec0003f0f010 */
[----:B------:R-:W-:Y:S01]  /*6980*/  PLOP3.LUT P0, PT, PT, PT, UP0, 0x80, 0x8 ;  /* 0x000000000008781c */ /* 0x000fe20003f0f008 */
[----:B------:R-:W-:Y:S01]  /*6990*/  @!UPT UIADD3 URZ, UPT, UPT, URZ, URZ, URZ ;  /* 0x000000fffffff290 */ /* 0x000fe2000fffe0ff */
[----:B------:R-:W-:Y:S11]  /*69a0*/  BRA.U !UP1, `(.L_x_114) ;  /* 0x0000000109407547 */ /* 0x000ff6000b800000 */
[----:B------:R-:W-:Y:S01]  /*69b0*/  UISETP.NE.U32.AND UP0, UPT, UR60, URZ, UPT ;  /* 0x000000ff3c00728c */ /* 0x000fe2000bf05070 */
[----:B------:R-:W-:Y:S01]  /*69c0*/  R2UR UR6, R57 ;  /* 0x00000000390672ca */ /* 0x000fe200000e0000 */
[----:B------:R-:W1:Y:S01]  /*69d0*/  LDCU.64 UR8, c[0x0][0x358] ;  /* 0x00006b00ff0877ac */ /* 0x000e620008000a00 */
[----:B------:R-:W-:Y:S02]  /*69e0*/  HFMA2 R45, -RZ, RZ, 0, 5.9604644775390625e-08 ;  /* 0x00000001ff2d7431 */ /* 0x000fe400000001ff */
[----:B------:R-:W-:Y:S01]  /*69f0*/  IMAD.MOV.U32 R0, RZ, RZ, 0x1 ;  /* 0x00000001ff007424 */ /* 0x000fe200078e00ff */
[----:B------:R-:W-:Y:S06]  /*6a00*/  UISETP.NE.AND.EX UP0, UPT, UR61, URZ, UPT, UP0 ;  /* 0x000000ff3d00728c */ /* 0x000fec000bf05300 */
[----:B------:R-:W-:Y:S05]  /*6a10*/  PLOP3.LUT P3, PT, PT, PT, UP0, 0x80, 0x8 ;  /* 0x000000000008781c */ /* 0x000fea0003f6f008 */
[----:B------:R-:W2:Y:S01]  /*6a20*/  @UP0 LDCU.64 UR4, c[0x0][0x888] ;  /* 0x00011100ff0407ac */ /* 0x000ea20008000a00 */
[----:B------:R-:W-:Y:S07]  /*6a30*/  @UP0 UIMAD UR6, UR36, UR6, URZ ;  /* 0x00000006240602a4 */ /* 0x000fee000f8e02ff */
[----:B------:R-:W-:Y:S01]  /*6a40*/  @!P3 PRMT R45, R0, 0x7610, R45 ;  /* 0x00007610002db816 */ /* 0x000fe2000000002d */
[----:B--2---:R-:W-:Y:S06]  /*6a50*/  @UP0 UIMAD.WIDE UR4, UR6, 0x4, UR4 ;  /* 0x00000004060408a5 */ /* 0x004fec000f8e0204 */
[----:B-----5:R-:W-:Y:S02]  /*6a60*/  IMAD.U32 R26, RZ, RZ, UR4 ;  /* 0x00000004ff1a7e24 */ /* 0x020fe4000f8e00ff */
[----:B------:R-:W-:Y:S03]  /*6a70*/  IMAD.U32 R27, RZ, RZ, UR5 ;  /* 0x00000005ff1b7e24 */ /* 0x000fe6000f8e00ff */
[----:B------:R-:W2:Y:S02]  /*6a80*/  @!UP0 LDCU UR4, c[0x0][0x880] ;  /* 0x00011000ff0487ac */ /* 0x000ea40008000800 */
[----:B-1----:R1:W5:Y:S02]  /*6a90*/  @P3 LDG.E R26, desc[UR8][R26.64] ;  /* 0x000000081a1a3981 */ /* 0x002364000c1e1900 */
[----:B-12---:R-:W-:Y:S02]  /*6aa0*/  @!P3 MOV R26, UR4 ;  /* 0x00000004001abc02 */ /* 0x006fe40008000f00 */
.L_x_114:
[----:B------:R-:W-:Y:S05]  /*6ab0*/  @!P4 BRA `(.L_x_115) ;  /* 0x000000000024c947 */ /* 0x000fea0003800000 */
[----:B------:R-:W-:Y:S01]  /*6ac0*/  ISETP.NE.U32.AND P3, PT, R40, RZ, PT ;  /* 0x000000ff2800720c */ /* 0x000fe20003f65070 */
[----:B------:R-:W1:Y:S03]  /*6ad0*/  LDCU.64 UR4, c[0x0][0x358] ;  /* 0x00006b00ff0477ac */ /* 0x000e660008000a00 */
[----:B------:R-:W-:Y:S11]  /*6ae0*/  ISETP.NE.AND.EX P3, PT, R41, RZ, PT, P3 ;  /* 0x000000ff2900720c */ /* 0x000ff60003f65330 */
[----:B------:R-:W-:Y:S02]  /*6af0*/  @!UPT UIADD3 URZ, UPT, UPT, URZ, URZ, URZ ;  /* 0x000000fffffff290 */ /* 0x000fe4000fffe0ff */
[----:B------:R-:W2:Y:S01]  /*6b00*/  @P3 LDC.64 R2, c[0x0][0x8a8] ;  /* 0x00022a00ff023b82 */ /* 0x000ea20000000a00 */
[----:B------:R-:W-:Y:S04]  /*6b10*/  @P3 IMAD R0, R42, UR36, RZ ;  /* 0x000000242a003c24 */ /* 0x000fe8000f8e02ff */
[----:B--2---:R-:W-:Y:S05]  /*6b20*/  @P3 IMAD.WIDE R2, R0, 0x4, R2 ;  /* 0x0000000400023825 */ /* 0x004fea00078e0202 */
[----:B-1---5:R1:W5:Y:S02]  /*6b30*/  @P3 LDG.E R24, desc[UR4][R2.64] ;  /* 0x0000000402183981 */ /* 0x022364000c1e1900 */
[----:B-1----:R-:W2:Y:S02]  /*6b40*/  @!P3 LDC R24, c[0x0][0x8a0] ;  /* 0x00022800ff18bb82 */ /* 0x002ea40000000800 */
.L_x_115:
[----:B-----5:R-:W-:Y:S01]  /*6b50*/  FSETP.NEU.AND P3, PT, R26, RZ, PT ;  /* 0x000000ff1a00720b */ /* 0x020fe20003f6d000 */
[----:B------:R-:W-:Y:S01]  /*6b60*/  IMAD.U32 R2, RZ, RZ, UR46 ;  /* 0x0000002eff027e24 */ /* 0x000fe2000f8e00ff */
[----:B------:R-:W-:Y:S01]  /*6b70*/  SEL R5, RZ, 0xffffffff, P2 ;  /* 0xffffffffff057807 */ /* 0x000fe20001000000 */
[----:B------:R-:W-:Y:S01]  /*6b80*/  ULOP3.LUT UR4, UR55, 0x1, URZ, 0x3c, !UPT ;  /* 0x0000000137047892 */ /* 0x000fe2000f8e3cff */
[----:B------:R-:W-:Y:S01]  /*6b90*/  @P1 LOP3.LUT P2, RZ, R45, 0xff, RZ, 0xc0, !PT ;  /* 0x000000ff2dff1812 */ /* 0x000fe2000784c0ff */
[----:B------:R-:W-:Y:S01]  /*6ba0*/  BSSY B1, `(.L_x_116) ;  /* 0x000003d000017945 */ /* 0x000fe20003800000 */
[----:B------:R-:W-:Y:S01]  /*6bb0*/  @P1 SEL R0, RZ, 0xffffffff, P3 ;  /* 0xffffffffff001807 */ /* 0x000fe20001800000 */
[----:B------:R-:W-:Y:S01]  /*6bc0*/  IMAD.MOV.U32 R65, RZ, RZ, 0x1 ;  /* 0x00000001ff417424 */ /* 0x000fe200078e00ff */
[----:B------:R-:W-:Y:S01]  /*6bd0*/  LEA R2, R2, UR44, 0x3 ;  /* 0x0000002c02027c11 */ /* 0x000fe2000f8e18ff */
[----:B------:R-:W-:Y:S01]  /*6be0*/  IMAD.U32 R63, RZ, RZ, UR4 ;  /* 0x00000004ff3f7e24 */ /* 0x000fe2000f8e00ff */
[----:B------:R-:W-:Y:S01]  /*6bf0*/  @P0 SEL R0, R5, R0, !P2 ;  /* 0x0000000005000207 */ /* 0x000fe20005000000 */
[----:B------:R-:W-:Y:S01]  /*6c00*/  IMAD.U32 R64, RZ, RZ, UR46 ;  /* 0x0000002eff407e24 */ /* 0x000fe2000f8e00ff */
[----:B------:R-:W-:Y:S02]  /*6c10*/  LEA R27, R22, UR44, 0x3 ;  /* 0x0000002c161b7c11 */ /* 0x000fe4000f8e18ff */
[----:B------:R-:W-:Y:S02]  /*6c20*/  CS2R R38, SRZ ;  /* 0x0000000000267805 */ /* 0x000fe4000001ff00 */
[----:B------:R-:W-:Y:S02]  /*6c30*/  @P1 LOP3.LUT R0, R0, 0x1, RZ, 0xc0, !PT ;  /* 0x0000000100001812 */ /* 0x000fe400078ec0ff */
[----:B------:R-:W-:Y:S02]  /*6c40*/  CS2R R36, SRZ ;  /* 0x0000000000247805 */ /* 0x000fe4000001ff00 */
[----:B------:R-:W-:Y:S02]  /*6c50*/  SHF.L.U32 R3, R53, 0x1f, RZ ;  /* 0x0000001f35037819 */ /* 0x000fe400000006ff */
[----:B------:R-:W-:Y:S02]  /*6c60*/  CS2R R30, SRZ ;  /* 0x00000000001e7805 */ /* 0x000fe4000001ff00 */
[----:B------:R-:W-:Y:S02]  /*6c70*/  ISETP.NE.U32.OR P5, PT, R0, 0x1, !P1 ;  /* 0x000000010000780c */ /* 0x000fe40004fa5470 */
[----:B------:R-:W-:Y:S02]  /*6c80*/  CS2R R28, SRZ ;  /* 0x00000000001c7805 */ /* 0x000fe4000001ff00 */
[----:B------:R-:W-:Y:S02]  /*6c90*/  PLOP3.LUT P2, PT, PT, PT, UP1, 0x80, 0x8 ;  /* 0x000000000008781c */ /* 0x000fe40003f4f018 */
[----:B------:R-:W-:Y:S02]  /*6ca0*/  LEA.HI R25, R22, R22, RZ, 0x1 ;  /* 0x0000001616197211 */ /* 0x000fe400078f08ff */
[----:B------:R-:W-:Y:S02]  /*6cb0*/  LOP3.LUT P4, R50, R45, 0xff, RZ, 0xc0, !PT ;  /* 0x000000ff2d327812 */ /* 0x000fe4000788c0ff */
[----:B------:R-:W-:Y:S02]  /*6cc0*/  SEL R4, RZ, 0xffffffff, P3 ;  /* 0xffffffffff047807 */ /* 0x000fe40001800000 */
[----:B------:R-:W-:Y:S02]  /*6cd0*/  P2R R61, PR, RZ, 0x20 ;  /* 0x00000020ff3d7803 */ /* 0x000fe40000000000 */
[----:B------:R-:W-:Y:S03]  /*6ce0*/  @P5 SHF.L.U32 R0, R63, 0x1f, RZ ;  /* 0x0000001f3f005819 */ /* 0x000fe600000006ff */
[----:B------:R-:W-:Y:S01]  /*6cf0*/  @P2 SEL R4, R5, R4, !P4 ;  /* 0x0000000405042207 */ /* 0x000fe20006000000 */
[----:B------:R1:W3:Y:S03]  /*6d00*/  @P5 SYNCS.PHASECHK.TRANS64.TRYWAIT P1, [R2+URZ+0x1a0], R0 ;  /* 0x0001a000020055a7 */ /* 0x0002e600080211ff */
[----:B------:R-:W-:Y:S04]  /*6d10*/  LOP3.LUT R4, R4, 0x1, RZ, 0xc0, !PT ;  /* 0x0000000104047812 */ /* 0x000fe800078ec0ff */
[----:B------:R-:W-:Y:S04]  /*6d20*/  ISETP.NE.U32.AND P2, PT, R4, 0x1, PT ;  /* 0x000000010400780c */ /* 0x000fe80003f45070 */
[----:B------:R-:W-:Y:S01]  /*6d30*/  P2R R66, PR, RZ, 0x4 ;  /* 0x00000004ff427803 */ /* 0x000fe20000000000 */
[----:B------:R4:W2:Y:S01]  /*6d40*/  SYNCS.PHASECHK.TRANS64.TRYWAIT P0, [R27+URZ+0x200], R3 ;  /* 0x000200031b0075a7 */ /* 0x0008a200080011ff */
[C---:B-1----:R-:W-:Y:S01]  /*6d50*/  IMAD.SHL.U32 R0, R25.reuse, 0x20, RZ ;  /* 0x0000002019007824 */ /* 0x042fe200078e00ff */
[----:B------:R-:W-:Y:S04]  /*6d60*/  LOP3.LUT R25, R25, 0xffe, RZ, 0xc0, !PT ;  /* 0x00000ffe19197812 */ /* 0x000fe800078ec0ff */
[----:B------:R-:W-:Y:S01]  /*6d70*/  LOP3.LUT R0, R0, 0xffffffc0, RZ, 0xc0, !PT ;  /* 0xffffffc000007812 */ /* 0x000fe200078ec0ff */
[----:B------:R-:W-:Y:S04]  /*6d80*/  IMAD.IADD R25, R22, 0x1, -R25 ;  /* 0x0000000116197824 */ /* 0x000fe800078e0a19 */
[----:B------:R-:W-:Y:S04]  /*6d90*/  IMAD.IADD R0, R23, 0x1, R0 ;  /* 0x0000000117007824 */ /* 0x000fe800078e0200 */
[----:B------:R-:W-:Y:S01]  /*6da0*/  IMAD R25, R25, 0x100000, R0 ;  /* 0x0010000019197824 */ /* 0x000fe200078e0200 */
[----:B---3--:R-:W-:Y:S01]  /*6db0*/  @P5 SEL R65, RZ, 0x1, !P1 ;  /* 0x00000001ff415807 */ /* 0x008fe20004800000 */
[----:B----4-:R-:W-:Y:S06]  /*6dc0*/  @!P5 BRA `(.L_x_117) ;  /* 0x000000000068d947 */ /* 0x010fec0003800000 */
[----:B------:R-:W-:Y:S01]  /*6dd0*/  HFMA2 R31, -RZ, RZ, 0, 0 ;  /* 0x00000000ff1f7431 */ /* 0x000fe200000001ff */
[----:B------:R-:W-:Y:S01]  /*6de0*/  ISETP.NE.AND P1, PT, R65, RZ, PT ;  /* 0x000000ff4100720c */ /* 0x000fe20003f25270 */
[----:B------:R-:W-:Y:S01]  /*6df0*/  IMAD.U32 R0, RZ, RZ, UR46 ;  /* 0x0000002eff007e24 */ /* 0x000fe2000f8e00ff */
[----:B------:R-:W-:Y:S11]  /*6e00*/  BSSY B0, `(.L_x_118) ;  /* 0x0000005000007945 */ /* 0x000ff60003800000 */
[----:B------:R-:W-:Y:S05]  /*6e10*/  @P1 BRA `(.L_x_119) ;  /* 0x00000000000c1947 */ /* 0x000fea0003800000 */
[----:B------:R-:W-:Y:S04]  /*6e20*/  SHF.L.U32 R4, R63, 0x1f, RZ ;  /* 0x0000001f3f047819 */ /* 0x000fe800000006ff */
[----:B------:R-:W1:Y:S02]  /*6e30*/  SYNCS.PHASECHK.TRANS64.TRYWAIT P1, [R2+URZ+0x1a0], R4 ;  /* 0x0001a004020075a7 */ /* 0x000e6400080211ff */
[----:B-1----:R-:W-:Y:S05]  /*6e40*/  @!P1 BRA `(.L_x_120) ;  /* 0x0000002400c49947 */ /* 0x002fea0003800000 */
.L_x_119:
[----:B------:R-:W-:Y:S05]  /*6e50*/  BSYNC B0 ;  /* 0x0000000000007941 */ /* 0x000fea0003800000 */
.L_x_118:
[----:B------:R-:W-:Y:S01]  /*6e60*/  ISETP.NE.AND P1, PT, R66, RZ, PT ;  /* 0x000000ff4200720c */ /* 0x000fe20003f25270 */
[----:B------:R-:W-:Y:S01]  /*6e70*/  IMAD.MOV.U32 R30, RZ, RZ, RZ ;  /* 0x000000ffff1e7224 */ /* 0x000fe200078e00ff */
[----:B------:R-:W-:Y:S02]  /*6e80*/  CS2R R28, SRZ ;  /* 0x00000000001c7805 */ /* 0x000fe4000001ff00 */
[----:B------:R-:W-:Y:S02]  /*6e90*/  CS2R R38, SRZ ;  /* 0x0000000000267805 */ /* 0x000fe4000001ff00 */
[----:B------:R-:W-:Y:S07]  /*6ea0*/  CS2R R36, SRZ ;  /* 0x0000000000247805 */ /* 0x000fee000001ff00 */
[----:B-1----:R-:W-:Y:S01]  /*6eb0*/  @P1 IMAD R2, R0, 0x800, R44 ;  /* 0x0000080000021824 */ /* 0x002fe200078e022c */
[----:B------:R-:W-:Y:S05]  /*6ec0*/  @P1 WARPSYNC.ALL ;  /* 0x0000000000001948 */ /* 0x000fea0003800000 */
[----:B------:R-:W-:Y:S01]  /*6ed0*/  @P1 LEA R2, R2, UR44, 0x1 ;  /* 0x0000002c02021c11 */ /* 0x000fe2000f8e08ff */
[----:B------:R-:W-:Y:S04]  /*6ee0*/  UIADD3 UR4, UPT, UPT, UR46, 0x1, URZ ;  /* 0x000000012e047890 */ /* 0x000fe8000fffe0ff */
[----:B------:R1:W3:Y:S01]  /*6ef0*/  @P1 LDSM.16.M88.4 R28, [R2+0x400] ;  /* 0x00040000021c183b */ /* 0x0002e20000000200 */
[----:B------:R-:W-:Y:S01]  /*6f00*/  UISETP.NE.AND UP0, UPT, UR4, 0x3, UPT ;  /* 0x000000030400788c */ /* 0x000fe2000bf05270 */
[----:B------:R-:W-:Y:S03]  /*6f10*/  @P1 IMAD R0, R54, 0x2, R2 ;  /* 0x0000000236001824 */ /* 0x000fe600078e0202 */
[----:B------:R-:W-:Y:S02]  /*6f20*/  USEL UR5, URZ, 0x1, UP0 ;  /* 0x00000001ff057887 */ /* 0x000fe40008000000 */
[----:B------:R1:W4:Y:S01]  /*6f30*/  @P1 LDSM.16.M88.4 R36, [R0+0x400] ;  /* 0x000400000024183b */ /* 0x0003220000000200 */
[----:B------:R-:W-:Y:S03]  /*6f40*/  USEL UR4, UR4, URZ, UP0 ;  /* 0x000000ff04047287 */ /* 0x000fe60008000000 */
[----:B------:R-:W-:Y:S03]  /*6f50*/  LOP3.LUT R63, R63, UR5, RZ, 0x3c, !PT ;  /* 0x000000053f3f7c12 */ /* 0x000fe6000f8e3cff */
[----:B------:R-:W-:Y:S02]  /*6f60*/  IMAD.U32 R64, RZ, RZ, UR4 ;  /* 0x00000004ff407e24 */ /* 0x000fe4000f8e00ff */
.L_x_117:
[----:B------:R-:W-:Y:S05]  /*6f70*/  BSYNC B1 ;  /* 0x0000000000017941 */ /* 0x000fea0003800000 */
.L_x_116:
[----:B-1----:R-:W-:Y:S04]  /*6f80*/  SHF.R.U32.HI R0, RZ, 0x15, R25 ;  /* 0x00000015ff007819 */ /* 0x002fe80000011619 */
[----:B------:R-:W-:Y:S01]  /*6f90*/  LOP3.LUT P1, RZ, R0, 0x3, R46, 0x48, !PT ;  /* 0x0000000300ff7812 */ /* 0x000fe2000782482e */
[----:B------:R-:W-:Y:S01]  /*6fa0*/  @!UPT UIADD3 URZ, UPT, UPT, URZ, URZ, URZ ;  /* 0x000000fffffff290 */ /* 0x000fe2000fffe0ff */
[----:B--2---:R-:W-:Y:S11]  /*6fb0*/  @P0 BRA `(.L_x_121) ;  /* 0x0000000000080947 */ /* 0x004ff60003800000 */
[----:B------:R-:W1:Y:S02]  /*6fc0*/  SYNCS.PHASECHK.TRANS64.TRYWAIT P0, [R27+URZ+0x200], R3 ;  /* 0x000200031b0075a7 */ /* 0x000e6400080011ff */
[----:B-1----:R-:W-:Y:S05]  /*6fd0*/  @!P0 BRA `(.L_x_122) ;  /* 0x0000002400748947 */ /* 0x002fea0003800000 */
.L_x_121:
[----:B------:R-:W-:Y:S05]  /*6fe0*/  @!P1 BRA `(.L_x_123) ;  /* 0x0000000000409947 */ /* 0x000fea0003800000 */
[----:B------:R-:W2:Y:S01]  /*6ff0*/  LDCU.64 UR8, c[0x4][0x70] ;  /* 0x01000e00ff0877ac */ /* 0x000ea20008000a00 */
[----:B-1----:R-:W-:Y:S01]  /*7000*/  MOV R3, 0x0 ;  /* 0x0000000000037802 */ /* 0x002fe20000000f00 */
[----:B------:R-:W-:Y:S02]  /*7010*/  HFMA2 R12, -RZ, RZ, 0, 5.9604644775390625e-08 ;  /* 0x00000001ff0c7431 */ /* 0x000fe400000001ff */
[----:B------:R-:W-:Y:S02]  /*7020*/  IMAD.MOV.U32 R8, RZ, RZ, 0x192 ;  /* 0x00000192ff087424 */ /* 0x000fe400078e00ff */
[----:B------:R-:W-:Y:S01]  /*7030*/  IMAD.MOV.U32 R13, RZ, RZ, RZ ;  /* 0x000000ffff0d7224 */ /* 0x000fe200078e00ff */
[----:B------:R-:W1:Y:S01]  /*7040*/  LDCU.64 UR6, c[0x4][0x78] ;  /* 0x01000f00ff0677ac */ /* 0x000e620008000a00 */
[----:B------:R-:W3:Y:S01]  /*7050*/  LDC.64 R2, c[0x4][R3] ;  /* 0x0100000003027b82 */ /* 0x000ee20000000a00 */
[----:B------:R-:W5:Y:S01]  /*7060*/  LDCU.64 UR4, c[0x4][0x10] ;  /* 0x01000200ff0477ac */ /* 0x000f620008000a00 */
[----:B--2---:R-:W-:Y:S01]  /*7070*/  MOV R5, UR9 ;  /* 0x0000000900057c02 */ /* 0x004fe20008000f00 */
[----:B------:R-:W-:Y:S01]  /*7080*/  IMAD.U32 R4, RZ, RZ, UR8 ;  /* 0x00000008ff047e24 */ /* 0x000fe2000f8e00ff */
[----:B-1----:R-:W-:Y:S01]  /*7090*/  MOV R7, UR7 ;  /* 0x0000000700077c02 */ /* 0x002fe20008000f00 */
[----:B------:R-:W-:Y:S01]  /*70a0*/  IMAD.U32 R6, RZ, RZ, UR6 ;  /* 0x00000006ff067e24 */ /* 0x000fe2000f8e00ff */
[----:B-----5:R-:W-:Y:S01]  /*70b0*/  MOV R11, UR5 ;  /* 0x00000005000b7c02 */ /* 0x020fe20008000f00 */
[----:B------:R-:W-:Y:S02]  /*70c0*/  IMAD.U32 R10, RZ, RZ, UR4 ;  /* 0x00000004ff0a7e24 */ /* 0x000fe4000f8e00ff */
[----:B------:R-:W-:Y:S07]  /*70d0*/  LEPC R20, `(.L_x_123) ;  /* 0x000000001014794e */ /* 0x000fee0000000000 */
[----:B---34-:R-:W-:Y:S05]  /*70e0*/  CALL.ABS.NOINC R2 ;  /* 0x0000000002007343 */ /* 0x018fea0003c00000 */
.L_x_123:
[----:B------:R-:W-:Y:S05]  /*70f0*/  WARPSYNC.ALL ;  /* 0x0000000000007948 */ /* 0x000fea0003800000 */
[----:B------:R-:W-:Y:S01]  /*7100*/  R2UR UR4, R25 ;  /* 0x00000000190472ca */ /* 0x000fe200000e0000 */
[----:B-1-3--:R-:W-:Y:S01]  /*7110*/  HADD2.F32 R3, -RZ, R28.H0_H0 ;  /* 0x2000001cff037230 */ /* 0x00afe20000004100 */
[----:B------:R-:W-:Y:S01]  /*7120*/  SHF.L.U32 R62, R54, 0x1, RZ ;  /* 0x00000001363e7819 */ /* 0x000fe200000006ff */
[----:B------:R-:W-:Y:S01]  /*7130*/  HADD2.F32 R20, -RZ, R30.H0_H0 ;  /* 0x2000001eff147230 */ /* 0x000fe20000004100 */
[----:B------:R-:W-:Y:S01]  /*7140*/  ISETP.NE.AND P0, PT, R55, RZ, PT ;  /* 0x000000ff3700720c */ /* 0x000fe20003f05270 */
[----:B------:R-:W-:Y:S08]  /*7150*/  BSSY.RECONVERGENT B0, `(.L_x_124) ;  /* 0x000004e000007945 */ /* 0x000ff00003800200 */
[----:B------:R-:W1:Y:S02]  /*7160*/  LDTM.16dp256bit.x4 R4, tmem[UR4] ;  /* 0x00000004000479ee */ /* 0x000e640008120000 */
[C---:B-1----:R-:W-:Y:S01]  /*7170*/  FMUL R0, R24.reuse, R4 ;  /* 0x0000000418007220 */ /* 0x042fe20000400000 */
[----:B------:R-:W-:Y:S02]  /*7180*/  HADD2.F32 R4, -RZ, R28.H1_H1 ;  /* 0x3000001cff047230 */ /* 0x000fe40000004100 */
[----:B------:R-:W-:Y:S01]  /*7190*/  FMUL R2, R24, R5 ;  /* 0x0000000518027220 */ /* 0x000fe20000400000 */
[--C-:B------:R-:W-:Y:S02]  /*71a0*/  HADD2.F32 R5, -RZ, R29.reuse.H0_H0 ;  /* 0x2000001dff057230 */ /* 0x100fe40000004100 */
[----:B------:R-:W-:Y:S01]  /*71b0*/  FFMA R0, R26, R3, R0 ;  /* 0x000000031a007223 */ /* 0x000fe20000000000 */
[----:B------:R-:W-:Y:S01]  /*71c0*/  FMUL R3, R24, R6 ;  /* 0x0000000618037220 */ /* 0x000fe20000400000 */
[----:B------:R-:W-:Y:S02]  /*71d0*/  HADD2.F32 R6, -RZ, R29.H1_H1 ;  /* 0x3000001dff067230 */ /* 0x000fe40000004100 */
[----:B------:R-:W-:Y:S01]  /*71e0*/  FFMA R2, R26, R4, R2 ;  /* 0x000000041a027223 */ /* 0x000fe20000000002 */
[----:B------:R-:W-:Y:S01]  /*71f0*/  FMUL R7, R24, R7 ;  /* 0x0000000718077220 */ /* 0x000fe20000400000 */
[----:B------:R-:W-:Y:S01]  /*7200*/  FFMA R3, R26, R5, R3 ;  /* 0x000000051a037223 */ /* 0x000fe20000000003 */
[C---:B------:R-:W-:Y:S01]  /*7210*/  FMUL R4, R24.reuse, R8 ;  /* 0x0000000818047220 */ /* 0x040fe20000400000 */
[----:B------:R-:W-:Y:S01]  /*7220*/  FMUL R5, R24, R9 ;  /* 0x0000000918057220 */ /* 0x000fe20000400000 */
[----:B------:R-:W-:Y:S01]  /*7230*/  F2FP.F16.F32.PACK_AB R32, R2, R0 ;  /* 0x000000000220723e */ /* 0x000fe200000000ff */
[C---:B------:R-:W-:Y:S01]  /*7240*/  FFMA R7, R26.reuse, R6, R7 ;  /* 0x000000061a077223 */ /* 0x040fe20000000007 */
[----:B------:R-:W-:Y:S02]  /*7250*/  HADD2.F32 R0, -RZ, R30.H1_H1 ;  /* 0x3000001eff007230 */ /* 0x000fe40000004100 */
[----:B------:R-:W-:Y:S01]  /*7260*/  FFMA R4, R26, R20, R4 ;  /* 0x000000141a047223 */ /* 0x000fe20000000004 */
[--C-:B------:R-:W-:Y:S02]  /*7270*/  HADD2.F32 R2, -RZ, R31.reuse.H0_H0 ;  /* 0x2000001fff027230 */ /* 0x100fe40000004100 */
[----:B------:R-:W-:Y:S01]  /*7280*/  FMUL R6, R24, R10 ;  /* 0x0000000a18067220 */ /* 0x000fe20000400000 */
[----:B------:R-:W-:Y:S01]  /*7290*/  F2FP.F16.F32.PACK_AB R33, R7, R3 ;  /* 0x000000030721723e */ /* 0x000fe200000000ff */
[----:B------:R-:W-:Y:S02]  /*72a0*/  HADD2.F32 R3, -RZ, R31.H1_H1 ;  /* 0x3000001fff037230 */ /* 0x000fe40000004100 */
[----:B------:R-:W-:Y:S01]  /*72b0*/  FFMA R5, R26, R0, R5 ;  /* 0x000000001a057223 */ /* 0x000fe20000000005 */
[C---:B------:R-:W-:Y:S01]  /*72c0*/  FMUL R11, R24.reuse, R11 ;  /* 0x0000000b180b7220 */ /* 0x040fe20000400000 */
[--C-:B----4-:R-:W-:Y:S02]  /*72d0*/  HADD2.F32 R7, -RZ, R36.reuse.H0_H0 ;  /* 0x20000024ff077230 */ /* 0x110fe40000004100 */
[C---:B------:R-:W-:Y:S01]  /*72e0*/  FMUL R8, R24.reuse, R12 ;  /* 0x0000000c18087220 */ /* 0x040fe20000400000 */
[----:B------:R-:W-:Y:S02]  /*72f0*/  HADD2.F32 R0, -RZ, R36.H1_H1 ;  /* 0x30000024ff007230 */ /* 0x000fe40000004100 */
[----:B------:R-:W-:Y:S01]  /*7300*/  FMUL R9, R24, R13 ;  /* 0x0000000d18097220 */ /* 0x000fe20000400000 */
[C---:B------:R-:W-:Y:S01]  /*7310*/  FFMA R6, R26.reuse, R2, R6 ;  /* 0x000000021a067223 */ /* 0x040fe20000000006 */
[C---:B------:R-:W-:Y:S01]  /*7320*/  FFMA R11, R26.reuse, R3, R11 ;  /* 0x000000031a0b7223 */ /* 0x040fe2000000000b */
[C---:B------:R-:W-:Y:S01]  /*7330*/  FFMA R8, R26.reuse, R7, R8 ;  /* 0x000000071a087223 */ /* 0x040fe20000000008 */
[----:B------:R-:W-:Y:S01]  /*7340*/  FFMA R9, R26, R0, R9 ;  /* 0x000000001a097223 */ /* 0x000fe20000000009 */
[--C-:B------:R-:W-:Y:S02]  /*7350*/  HADD2.F32 R2, -RZ, R37.reuse.H0_H0 ;  /* 0x20000025ff027230 */ /* 0x100fe40000004100 */
[C---:B------:R-:W-:Y:S01]  /*7360*/  FMUL R10, R24.reuse, R14 ;  /* 0x0000000e180a7220 */ /* 0x040fe20000400000 */
[----:B------:R-:W-:Y:S02]  /*7370*/  HADD2.F32 R0, -RZ, R37.H1_H1 ;  /* 0x30000025ff007230 */ /* 0x000fe40000004100 */
[----:B------:R-:W-:Y:S01]  /*7380*/  FMUL R15, R24, R15 ;  /* 0x0000000f180f7220 */ /* 0x000fe20000400000 */
[----:B------:R-:W-:Y:S01]  /*7390*/  F2FP.F16.F32.PACK_AB R34, R5, R4 ;  /* 0x000000040522723e */ /* 0x000fe200000000ff */
[----:B------:R-:W-:Y:S01]  /*73a0*/  FFMA R10, R26, R2, R10 ;  /* 0x000000021a0a7223 */ /* 0x000fe2000000000a */
[----:B------:R-:W-:Y:S01]  /*73b0*/  FMUL R12, R24, R16 ;  /* 0x00000010180c7220 */ /* 0x000fe20000400000 */
[----:B------:R-:W-:Y:S01]  /*73c0*/  FFMA R15, R26, R0, R15 ;  /* 0x000000001a0f7223 */ /* 0x000fe2000000000f */
[--C-:B------:R-:W-:Y:S01]  /*73d0*/  HADD2.F32 R0, -RZ, R38.reuse.H0_H0 ;  /* 0x20000026ff007230 */ /* 0x100fe20000004100 */
[----:B------:R-:W-:Y:S01]  /*73e0*/  MOV R5, UR46 ;  /* 0x0000002e00057c02 */ /* 0x000fe20008000f00 */
[----:B------:R-:W-:Y:S02]  /*73f0*/  HADD2.F32 R2, -RZ, R38.H1_H1 ;  /* 0x30000026ff027230 */ /* 0x000fe40000004100 */
[C---:B------:R-:W-:Y:S01]  /*7400*/  FMUL R13, R24.reuse, R17 ;  /* 0x00000011180d7220 */ /* 0x040fe20000400000 */
[--C-:B------:R-:W-:Y:S02]  /*7410*/  HADD2.F32 R3, -RZ, R39.reuse.H0_H0 ;  /* 0x20000027ff037230 */ /* 0x100fe40000004100 */
[C---:B------:R-:W-:Y:S01]  /*7420*/  FMUL R14, R24.reuse, R18 ;  /* 0x00000012180e7220 */ /* 0x040fe20000400000 */
[----:B------:R-:W-:Y:S02]  /*7430*/  HADD2.F32 R4, -RZ, R39.H1_H1 ;  /* 0x30000027ff047230 */ /* 0x000fe40000004100 */
[----:B------:R-:W-:Y:S01]  /*7440*/  FMUL R19, R24, R19 ;  /* 0x0000001318137220 */ /* 0x000fe20000400000 */
[C---:B------:R-:W-:Y:S01]  /*7450*/  FFMA R12, R26.reuse, R0, R12 ;  /* 0x000000001a0c7223 */ /* 0x040fe2000000000c */
[----:B------:R-:W-:Y:S01]  /*7460*/  LEA R5, R5, R44, 0xb ;  /* 0x0000002c05057211 */ /* 0x000fe200078e58ff */
[C---:B------:R-:W-:Y:S01]  /*7470*/  FFMA R13, R26.reuse, R2, R13 ;  /* 0x000000021a0d7223 */ /* 0x040fe2000000000d */
[C---:B------:R-:W-:Y:S01]  /*7480*/  FFMA R14, R26.reuse, R3, R14 ;  /* 0x000000031a0e7223 */ /* 0x040fe2000000000e */
[----:B------:R-:W-:Y:S01]  /*7490*/  FFMA R19, R26, R4, R19 ;  /* 0x000000041a137223 */ /* 0x000fe20000000013 */
[----:B------:R-:W-:Y:S02]  /*74a0*/  F2FP.F16.F32.PACK_AB R35, R11, R6 ;  /* 0x000000060b23723e */ /* 0x000fe400000000ff */
[----:B------:R-:W-:Y:S02]  /*74b0*/  LEA R5, R5, UR44, 0x1 ;  /* 0x0000002c05057c11 */ /* 0x000fe4000f8e08ff */
[----:B------:R-:W-:Y:S02]  /*74c0*/  F2FP.F16.F32.PACK_AB R8, R9, R8 ;  /* 0x000000080908723e */ /* 0x000fe400000000ff */
[----:B------:R-:W-:Y:S01]  /*74d0*/  F2FP.F16.F32.PACK_AB R9, R15, R10 ;  /* 0x0000000a0f09723e */ /* 0x000fe200000000ff */
[----:B------:R1:W-:Y:S01]  /*74e0*/  STSM.16.M88.4 [R5+0x400], R32 ;  /* 0x0004002005007844 */ /* 0x0003e20000000200 */
[----:B------:R-:W-:Y:S02]  /*74f0*/  F2FP.F16.F32.PACK_AB R10, R13, R12 ;  /* 0x0000000c0d0a723e */ /* 0x000fe400000000ff */
[----:B------:R-:W-:Y:S02]  /*7500*/  F2FP.F16.F32.PACK_AB R11, R19, R14 ;  /* 0x0000000e130b723e */ /* 0x000fe400000000ff */
[----:B------:R-:W-:Y:S05]  /*7510*/  IADD3 R0, PT, PT, R62, 0x400, R5 ;  /* 0x000004003e007810 */ /* 0x000fea0007ffe005 */
[----:B------:R1:W-:Y:S01]  /*7520*/  STSM.16.M88.4 [R0], R8 ;  /* 0x0000000800007844 */ /* 0x0003e20000000200 */
[----:B------:R-:W-:Y:S01]  /*7530*/  @!PT LDS RZ, [RZ] ;  /* 0x00000000fffff984 */ /* 0x000fe20000000800 */
[----:B------:R-:W-:Y:S01]  /*7540*/  @!PT LDS RZ, [RZ] ;  /* 0x00000000fffff984 */ /* 0x000fe20000000800 */
[----:B------:R-:W-:Y:S01]  /*7550*/  @!PT LDS RZ, [RZ] ;  /* 0x00000000fffff984 */ /* 0x000fe20000000800 */
[----:B------:R-:W-:Y:S01]  /*7560*/  @!PT LDS RZ, [RZ] ;  /* 0x00000000fffff984 */ /* 0x000fe20000000800 */
[----:B------:R2:W-:Y:S07]  /*7570*/  MEMBAR.ALL.CTA ;  /* 0x0000000000007992 */ /* 0x0005ee0000008000 */
[----:B--2---:R-:W2:Y:S02]  /*7580*/  FENCE.VIEW.ASYNC.S ;  /* 0x00000000000073c6 */ /* 0x004ea40000000000 */
[----:B--2---:R-:W-:Y:S06]  /*7590*/  BAR.SYNC.DEFER_BLOCKING 0x1, 0x80 ;  /* 0x0042000000007b1d */ /* 0x004fec0000010000 */
[----:B------:R-:W-:Y:S05]  /*75a0*/  @P0 BRA `(.L_x_125) ;  /* 0x0000000000200947 */ /* 0x000fea0003800000 */
[----:B------:R-:W2:Y:S01]  /*75b0*/  LDCU.64 UR6, c[0x0][0x348] ;  /* 0x00006900ff0677ac */ /* 0x000ea20008000a00 */
[----:B------:R-:W-:Y:S01]  /*75c0*/  ULEA UR5, UR46, UR44, 0xc ;  /* 0x0000002c2e057291 */ /* 0x000fe2000f8e60ff */
[----:B------:R-:W-:Y:S03]  /*75d0*/  UMOV UR51, UR36 ;  /* 0x0000002400337c82 */ /* 0x000fe60008000000 */
[----:B------:R-:W-:Y:S02]  /*75e0*/  UIADD3 UR48, UPT, UPT, UR5, 0x400, URZ ;  /* 0x0000040005307890 */ /* 0x000fe4000fffe0ff */
[----:B--2---:R-:W-:Y:S04]  /*75f0*/  UIADD3 UR4, UP0, UPT, UR6, 0x680, URZ ;  /* 0x0000068006047890 */ /* 0x004fe8000ff1e0ff */
[----:B------:R-:W-:Y:S09]  /*7600*/  UIADD3.X UR5, UPT, UPT, URZ, UR7, URZ, UP0, !UPT ;  /* 0x00000007ff057290 */ /* 0x000ff200087fe4ff */
[----:B------:R2:W-:Y:S02]  /*7610*/  UTMASTG.3D [UR48], [UR4] ;  /* 0x00000030040073b5 */ /* 0x0005e40008010000 */
[----:B--2---:R0:W-:Y:S02]  /*7620*/  UTMACMDFLUSH ;  /* 0x00000000000079b7 */ /* 0x0041e40000000000 */
.L_x_125:
[----:B------:R-:W-:Y:S05]  /*7630*/  BSYNC.RECONVERGENT B0 ;  /* 0x0000000000007941 */ /* 0x000fea0003800200 */
.L_x_124:
[----:B------:R-:W-:Y:S01]  /*7640*/  UIADD3 UR47, UPT, UPT, UR46, 0x1, URZ ;  /* 0x000000012e2f7890 */ /* 0x000fe2000fffe0ff */
[----:B------:R-:W-:Y:S03]  /*7650*/  BSSY.RECONVERGENT B0, `(.L_x_126) ;  /* 0x0000005000007945 */ /* 0x000fe60003800200 */
[----:B------:R-:W-:Y:S04]  /*7660*/  UISETP.NE.AND UP0, UPT, UR47, 0x3, UPT ;  /* 0x000000032f00788c */ /* 0x000fe8000bf05270 */
[----:B------:R-:W-:Y:S01]  /*7670*/  USEL UR45, UR47, URZ, UP0 ;  /* 0x000000ff2f2d7287 */ /* 0x000fe20008000000 */
[----:B------:R-:W-:Y:S11]  /*7680*/  @P0 BRA `(.L_x_127) ;  /* 0x0000000000040947 */ /* 0x000ff60003800000 */
[----:B------:R-:W-:Y:S04]  /*7690*/  DEPBAR.LE SB0, 0x1 ;  /* 0x000080400000791a */ /* 0x000fe80000000000 */
.L_x_127:
[----:B------:R-:W-:Y:S05]  /*76a0*/  BSYNC.RECONVERGENT B0 ;  /* 0x0000000000007941 */ /* 0x000fea0003800200 */
.L_x_126:
[----:B------:R-:W-:Y:S01]  /*76b0*/  BAR.SYNC.DEFER_BLOCKING 0x1, 0x80 ;  /* 0x0042000000007b1d */ /* 0x000fe20000010000 */
[----:B------:R-:W-:Y:S01]  /*76c0*/  ISETP.NE.AND P1, PT, R61, RZ, PT ;  /* 0x000000ff3d00720c */ /* 0x000fe20003f25270 */
[----:B------:R-:W-:Y:S01]  /*76d0*/  UISETP.NE.AND UP0, UPT, UR53, URZ, UPT ;  /* 0x000000ff3500728c */ /* 0x000fe2000bf05270 */
[----:B------:R-:W-:Y:S11]  /*76e0*/  LEA R2, R64, UR44, 0x3 ;  /* 0x0000002c40027c11 */ /* 0x000ff6000f8e18ff */
[----:B------:R-:W-:Y:S01]  /*76f0*/  @P1 SHF.L.U32 R3, R63, 0x1f, RZ ;  /* 0x0000001f3f031819 */ /* 0x000fe200000006ff */
[----:B------:R-:W-:Y:S06]  /*7700*/  BRA.U !UP0, `(.L_x_128) ;  /* 0x0000000108247547 */ /* 0x000fec000b800000 */
[----:B------:R-:W-:Y:S01]  /*7710*/  IMAD.U32 R4, RZ, RZ, UR52 ;  /* 0x00000034ff047e24 */ /* 0x000fe2000f8e00ff */
[----:B-1----:R-:W-:Y:S01]  /*7720*/  MOV R0, UR54 ;  /* 0x0000003600007c02 */ /* 0x002fe20008000f00 */
[----:B------:R-:W-:Y:S03]  /*7730*/  UIADD3 UR4, UPT, UPT, UR52, 0x1, URZ ;  /* 0x0000000134047890 */ /* 0x000fe6000fffe0ff */
[----:B------:R-:W-:Y:S01]  /*7740*/  @P1 LEA R4, R4, UR44, 0x3 ;  /* 0x0000002c04041c11 */ /* 0x000fe2000f8e18ff */
[----:B------:R-:W-:Y:S04]  /*7750*/  UISETP.NE.AND UP0, UPT, UR4, 0x3, UPT ;  /* 0x000000030400788c */ /* 0x000fe8000bf05270 */
[----:B------:R-:W-:Y:S01]  /*7760*/  @P1 VIADD R4, R4, 0x1b8 ;  /* 0x000001b804041836 */ /* 0x000fe20000000000 */
[----:B------:R-:W-:Y:S04]  /*7770*/  USEL UR52, UR4, URZ, UP0 ;  /* 0x000000ff04347287 */ /* 0x000fe80008000000 */
[----:B------:R-:W-:Y:S04]  /*7780*/  @P1 PRMT R0, R0, 0x654, R4 ;  /* 0x0000065400001816 */ /* 0x000fe80000000004 */
[----:B------:R2:W-:Y:S04]  /*7790*/  @P1 SYNCS.ARRIVE.TRANS64.RED.A1T0 RZ, [R0+URZ], RZ ;  /* 0x000000ff00ff19a7 */ /* 0x0005e800081004ff */
.L_x_128:
[----:B------:R-:W3:Y:S01]  /*77a0*/  @P1 SYNCS.PHASECHK.TRANS64.TRYWAIT P0, [R2+URZ+0x1a0], R3 ;  /* 0x0001a003020015a7 */ /* 0x000ee200080011ff */
[----:B------:R-:W-:Y:S01]  /*77b0*/  BSSY B1, `(.L_x_129) ;  /* 0x0000013000017945 */ /* 0x000fe20003800000 */
[----:B---3--:R-:W-:Y:S03]  /*77c0*/  @P1 SEL R65, RZ, 0x1, !P0 ;  /* 0x00000001ff411807 */ /* 0x008fe60004000000 */
[----:B------:R-:W-:Y:S05]  /*77d0*/  @!P1 BRA `(.L_x_130) ;  /* 0x0000000000409947 */ /* 0x000fea0003800000 */
[----:B------:R-:W-:Y:S01]  /*77e0*/  ISETP.NE.AND P1, PT, R66, RZ, PT ;  /* 0x000000ff4200720c */ /* 0x000fe20003f25270 */
[----:B------:R-:W-:Y:S01]  /*77f0*/  BSSY B0, `(.L_x_131) ;  /* 0x0000009000007945 */ /* 0x000fe20003800000 */
[----:B------:R-:W-:Y:S11]  /*7800*/  ISETP.NE.AND P0, PT, R65, RZ, PT ;  /* 0x000000ff4100720c */ /* 0x000ff60003f05270 */
[----:B------:R-:W-:Y:S05]  /*7810*/  @P1 IMAD R3, R64, 0x800, R44 ;  /* 0x0000080040031824 */ /* 0x000fea00078e022c */
[----:B------:R-:W-:Y:S05]  /*7820*/  @P1 LEA R3, R3, UR44, 0x1 ;  /* 0x0000002c03031c11 */ /* 0x000fea000f8e08ff */
[----:B-12---:R-:W-:Y:S01]  /*7830*/  @P1 IMAD.IADD R0, R62, 0x1, R3 ;  /* 0x000000013e001824 */ /* 0x006fe200078e0203 */
[----:B------:R-:W-:Y:S06]  /*7840*/  @P0 BRA `(.L_x_132) ;  /* 0x00000000000c0947 */ /* 0x000fec0003800000 */
[----:B------:R-:W-:Y:S04]  /*7850*/  SHF.L.U32 R63, R63, 0x1f, RZ ;  /* 0x0000001f3f3f7819 */ /* 0x000fe800000006ff */
[----:B------:R-:W1:Y:S02]  /*7860*/  SYNCS.PHASECHK.TRANS64.TRYWAIT P0, [R2+URZ+0x1a0], R63 ;  /* 0x0001a03f020075a7 */ /* 0x000e6400080011ff */
[----:B-1----:R-:W-:Y:S05]  /*7870*/  @!P0 BRA `(.L_x_133) ;  /* 0x0000001c00608947 */ /* 0x002fea0003800000 */
.L_x_132:
[----:B------:R-:W-:Y:S05]  /*7880*/  BSYNC B0 ;  /* 0x0000000000007941 */ /* 0x000fea0003800000 */
.L_x_131:
[----:B------:R-:W-:Y:S11]  /*7890*/  ISETP.NE.AND P0, PT, R66, RZ, PT ;  /* 0x000000ff4200720c */ /* 0x000ff60003f05270 */
[----:B------:R-:W-:Y:S02]  /*78a0*/  @!UPT UIADD3 URZ, UPT, UPT, URZ, URZ, URZ ;  /* 0x000000fffffff290 */ /* 0x000fe4000fffe0ff */
[----:B------:R-:W-:Y:S05]  /*78b0*/  @P0 WARPSYNC.ALL ;  /* 0x0000000000000948 */ /* 0x000fea0003800000 */
[----:B------:R3:W4:Y:S04]  /*78c0*/  @P0 LDSM.16.M88.4 R28, [R3+0x400] ;  /* 0x00040000031c083b */ /* 0x0007280000000200 */
[----:B------:R3:W2:Y:S02]  /*78d0*/  @P0 LDSM.16.M88.4 R36, [R0+0x400] ;  /* 0x000400000024083b */ /* 0x0006a40000000200 */
.L_x_130:
[----:B------:R-:W-:Y:S05]  /*78e0*/  BSYNC B1 ;  /* 0x0000000000017941 */ /* 0x000fea0003800000 */
.L_x_129:
[----:B-123--:R-:W-:Y:S05]  /*78f0*/  VIADD R0, R25, 0x20 ;  /* 0x0000002019007836 */ /* 0x00efea0000000000 */
[----:B------:R-:W-:Y:S04]  /*7900*/  SHF.R.U32.HI R0, RZ, 0x15, R0 ;  /* 0x00000015ff007819 */ /* 0x000fe80000011600 */
[----:B------:R-:W-:Y:S11]  /*7910*/  LOP3.LUT P0, RZ, R0, 0x3, R46, 0x48, !PT ;  /* 0x0000000300ff7812 */ /* 0x000ff6000780482e */
[----:B------:R-:W-:Y:S02]  /*7920*/  @!UPT UIADD3 URZ, UPT, UPT, URZ, URZ, URZ ;  /* 0x000000fffffff290 */ /* 0x000fe4000fffe0ff */
[----:B------:R-:W-:Y:S05]  /*7930*/  @!P0 BRA `(.L_x_134) ;  /* 0x0000000000408947 */ /* 0x000fea0003800000 */
[----:B------:R-:W1:Y:S01]  /*7940*/  LDCU.64 UR8, c[0x4][0x70] ;  /* 0x01000e00ff0877ac */ /* 0x000e620008000a00 */
[----:B------:R-:W-:Y:S01]  /*7950*/  MOV R3, 0x0 ;  /* 0x0000000000037802 */ /* 0x000fe20000000f00 */
[----:B------:R-:W-:Y:S02]  /*7960*/  HFMA2 R12, -RZ, RZ, 0, 5.9604644775390625e-08 ;  /* 0x00000001ff0c7431 */ /* 0x000fe400000001ff */
[----:B------:R-:W-:Y:S02]  /*7970*/  IMAD.MOV.U32 R8, RZ, RZ, 0x192 ;  /* 0x00000192ff087424 */ /* 0x000fe400078e00ff */
[----:B------:R-:W-:Y:S01]  /*7980*/  IMAD.MOV.U32 R13, RZ, RZ, RZ ;  /* 0x000000ffff0d7224 */ /* 0x000fe200078e00ff */
[----:B------:R-:W2:Y:S01]  /*7990*/  LDCU.64 UR6, c[0x4][0x78] ;  /* 0x01000f00ff0677ac */ /* 0x000ea20008000a00 */
[----:B------:R-:W3:Y:S01]  /*79a0*/  LDC.64 R2, c[0x4][R3] ;  /* 0x0100000003027b82 */ /* 0x000ee20000000a00 */
[----:B------:R-:W5:Y:S01]  /*79b0*/  LDCU.64 UR4, c[0x4][0x10] ;  /* 0x01000200ff0477ac */ /* 0x000f620008000a00 */
[----:B-1----:R-:W-:Y:S01]  /*79c0*/  MOV R5, UR9 ;  /* 0x0000000900057c02 */ /* 0x002fe20008000f00 */
[----:B------:R-:W-:Y:S01]  /*79d0*/  IMAD.U32 R4, RZ, RZ, UR8 ;  /* 0x00000008ff047e24 */ /* 0x000fe2000f8e00ff */
[----:B--2---:R-:W-:Y:S01]  /*79e0*/  MOV R7, UR7 ;  /* 0x0000000700077c02 */ /* 0x004fe20008000f00 */
[----:B------:R-:W-:Y:S01]  /*79f0*/  IMAD.U32 R6, RZ, RZ, UR6 ;  /* 0x00000006ff067e24 */ /* 0x000fe2000f8e00ff */
[----:B-----5:R-:W-:Y:S01]  /*7a00*/  MOV R11, UR5 ;  /* 0x00000005000b7c02 */ /* 0x020fe20008000f00 */
[----:B------:R-:W-:Y:S02]  /*7a10*/  IMAD.U32 R10, RZ, RZ, UR4 ;  /* 0x00000004ff0a7e24 */ /* 0x000fe4000f8e00ff */
[----:B------:R-:W-:Y:S07]  /*7a20*/  LEPC R20, `(.L_x_134) ;  /* 0x000000001014794e */ /* 0x000fee0000000000 */
[----:B---34-:R-:W-:Y:S05]  /*7a30*/  CALL.ABS.NOINC R2 ;  /* 0x0000000002007343 */ /* 0x018fea0003c00000 */
.L_x_134:
[----:B------:R-:W-:Y:S01]  /*7a40*/  ISETP.NE.AND P0, PT, R55, RZ, PT ;  /* 0x000000ff3700720c */ /* 0x000fe20003f05270 */
[----:B------:R-:W-:Y:S05]  /*7a50*/  WARPSYNC.ALL ;  /* 0x0000000000007948 */ /* 0x000fea0003800000 */
[----:B------:R-:W-:Y:S01]  /*7a60*/  R2UR UR4, R25 ;  /* 0x00000000190472ca */ /* 0x000fe200000e0000 */
[--C-:B----4-:R-:W-:Y:S01]  /*7a70*/  HADD2.F32 R20, -RZ, R28.reuse.H0_H0 ;  /* 0x2000001cff147230 */ /* 0x110fe20000004100 */
[----:B------:R-:W-:Y:S01]  /*7a80*/  BSSY.RECONVERGENT B0, `(.L_x_135) ;  /* 0x0000056000007945 */ /* 0x000fe20003800200 */
[----:B------:R-:W-:Y:S02]  /*7a90*/  HADD2.F32 R21, -RZ, R28.H1_H1 ;  /* 0x3000001cff157230 */ /* 0x000fe40000004100 */
[--C-:B------:R-:W-:Y:S02]  /*7aa0*/  HADD2.F32 R25, -RZ, R29.reuse.H0_H0 ;  /* 0x2000001dff197230 */ /* 0x100fe40000004100 */
[----:B------:R-:W-:Y:S02]  /*7ab0*/  HADD2.F32 R28, -RZ, R30.H0_H0 ;  /* 0x2000001eff1c7230 */ /* 0x000fe40000004100 */
[--C-:B------:R-:W-:Y:S02]  /*7ac0*/  HADD2.F32 R32, -RZ, R36.reuse.H0_H0 ;  /* 0x20000024ff207230 */ /* 0x100fe40000004100 */
[----:B------:R-:W-:Y:S02]  /*7ad0*/  HADD2.F32 R33, -RZ, R36.H1_H1 ;  /* 0x30000024ff217230 */ /* 0x000fe40000004100 */
[----:B------:R-:W1:Y:S01]  /*7ae0*/  LDTM.16dp256bit.x4 R4, tmem[UR4+0x20] ;  /* 0x00002004000479ee */ /* 0x000e620008120000 */
[----:B------:R-:W-:Y:S01]  /*7af0*/  NOP ;  /* 0x0000000000007918 */ /* 0x000fe20000000000 */
[----:B------:R-:W-:Y:S01]  /*7b00*/  R2UR UR4, R27 ;  /* 0x000000001b0472ca */ /* 0x000fe200000e0000 */
[----:B------:R-:W-:Y:S02]  /*7b10*/  HADD2.F32 R27, -RZ, R29.H1_H1 ;  /* 0x3000001dff1b7230 */ /* 0x000fe40000004100 */
[----:B------:R-:W-:Y:S02]  /*7b20*/  HADD2.F32 R29, -RZ, R30.H1_H1 ;  /* 0x3000001eff1d7230 */ /* 0x000fe40000004100 */
[--C-:B------:R-:W-:Y:S02]  /*7b30*/  HADD2.F32 R30, -RZ, R31.reuse.H0_H0 ;  /* 0x2000001fff1e7230 */ /* 0x100fe40000004100 */
[----:B------:R-:W-:Y:S02]  /*7b40*/  HADD2.F32 R31, -RZ, R31.H1_H1 ;  /* 0x3000001fff1f7230 */ /* 0x000fe40000004100 */
[--C-:B------:R-:W-:Y:S02]  /*7b50*/  HADD2.F32 R34, -RZ, R37.reuse.H0_H0 ;  /* 0x20000025ff227230 */ /* 0x100fe40000004100 */
[----:B------:R-:W-:Y:S02]  /*7b60*/  HADD2.F32 R35, -RZ, R37.H1_H1 ;  /* 0x30000025ff237230 */ /* 0x000fe40000004100 */
[----:B------:R-:W-:Y:S01]  /*7b70*/  UIADD3 UR4, UPT, UPT, UR4, 0x220, URZ ;  /* 0x0000022004047890 */ /* 0x000fe2000fffe0ff */
[--C-:B------:R-:W-:Y:S02]  /*7b80*/  HADD2.F32 R36, -RZ, R38.reuse.H0_H0 ;  /* 0x20000026ff247230 */ /* 0x100fe40000004100 */
[----:B------:R-:W-:Y:S01]  /*7b90*/  HADD2.F32 R37, -RZ, R38.H1_H1 ;  /* 0x30000026ff257230 */ /* 0x000fe20000004100 */
[----:B------:R-:W-:Y:S01]  /*7ba0*/  UPRMT UR4, UR54, 0x654, UR4 ;  /* 0x0000065436047896 */ /* 0x000fe20008000004 */
[--C-:B------:R-:W-:Y:S02]  /*7bb0*/  HADD2.F32 R38, -RZ, R39.reuse.H0_H0 ;  /* 0x20000027ff267230 */ /* 0x100fe40000004100 */
[----:B------:R-:W-:Y:S02]  /*7bc0*/  HADD2.F32 R39, -RZ, R39.H1_H1 ;  /* 0x30000027ff277230 */ /* 0x000fe40000004100 */
[C---:B-1----:R-:W-:Y:S01]  /*7bd0*/  FMUL R4, R24.reuse, R4 ;  /* 0x0000000418047220 */ /* 0x042fe20000400000 */
[C---:B------:R-:W-:Y:S01]  /*7be0*/  FMUL R5, R24.reuse, R5 ;  /* 0x0000000518057220 */ /* 0x040fe20000400000 */
[C---:B------:R-:W-:Y:S01]  /*7bf0*/  FMUL R6, R24.reuse, R6 ;  /* 0x0000000618067220 */ /* 0x040fe20000400000 */
[----:B------:R-:W-:Y:S01]  /*7c00*/  FMUL R7, R24, R7 ;  /* 0x0000000718077220 */ /* 0x000fe20000400000 */
[----:B------:R-:W-:Y:S01]  /*7c10*/  SYNCS.ARRIVE.TRANS64.RED.A1T0 RZ, [UR4], RZ ;  /* 0x000000ffffff79a7 */ /* 0x000fe20008100404 */
[C---:B------:R-:W-:Y:S01]  /*7c20*/  FFMA R4, R26.reuse, R20, R4 ;  /* 0x000000141a047223 */ /* 0x040fe20000000004 */
[C---:B------:R-:W-:Y:S01]  /*7c30*/  FFMA R5, R26.reuse, R21, R5 ;  /* 0x000000151a057223 */ /* 0x040fe20000000005 */
[C---:B------:R-:W-:Y:S01]  /*7c40*/  FFMA R6, R26.reuse, R25, R6 ;  /* 0x000000191a067223 */ /* 0x040fe20000000006 */
[----:B------:R-:W-:Y:S01]  /*7c50*/  FFMA R7, R26, R27, R7 ;  /* 0x0000001b1a077223 */ /* 0x000fe20000000007 */
[C---:B------:R-:W-:Y:S01]  /*7c60*/  FMUL R8, R24.reuse, R8 ;  /* 0x0000000818087220 */ /* 0x040fe20000400000 */
[C---:B------:R-:W-:Y:S01]  /*7c70*/  FMUL R9, R24.reuse, R9 ;  /* 0x0000000918097220 */ /* 0x040fe20000400000 */
[----:B------:R-:W-:Y:S01]  /*7c80*/  F2FP.F16.F32.PACK_AB R4, R5, R4 ;  /* 0x000000040504723e */ /* 0x000fe200000000ff */
[----:B------:R-:W-:Y:S01]  /*7c90*/  FMUL R10, R24, R10 ;  /* 0x0000000a180a7220 */ /* 0x000fe20000400000 */
[----:B------:R-:W-:Y:S01]  /*7ca0*/  F2FP.F16.F32.PACK_AB R5, R7, R6 ;  /* 0x000000060705723e */ /* 0x000fe200000000ff */
[C---:B------:R-:W-:Y:S01]  /*7cb0*/  FFMA R8, R26.reuse, R28, R8 ;  /* 0x0000001c1a087223 */ /* 0x040fe20000000008 */
[----:B------:R-:W-:Y:S01]  /*7cc0*/  FFMA R9, R26, R29, R9 ;  /* 0x0000001d1a097223 */ /* 0x000fe20000000009 */
[C---:B------:R-:W-:Y:S01]  /*7cd0*/  FMUL R11, R24.reuse, R11 ;  /* 0x0000000b180b7220 */ /* 0x040fe20000400000 */
[C---:B------:R-:W-:Y:S01]  /*7ce0*/  FMUL R0, R24.reuse, R12 ;  /* 0x0000000c18007220 */ /* 0x040fe20000400000 */
[----:B------:R-:W-:Y:S01]  /*7cf0*/  FMUL R2, R24, R13 ;  /* 0x0000000d18027220 */ /* 0x000fe20000400000 */
[----:B------:R-:W-:Y:S01]  /*7d00*/  FFMA R10, R26, R30, R10 ;  /* 0x0000001e1a0a7223 */ /* 0x000fe2000000000a */
[----:B------:R-:W-:Y:S01]  /*7d10*/  FMUL R3, R24, R14 ;  /* 0x0000000e18037220 */ /* 0x000fe20000400000 */
[----:B------:R-:W-:Y:S01]  /*7d20*/  F2FP.F16.F32.PACK_AB R6, R9, R8 ;  /* 0x000000080906723e */ /* 0x000fe200000000ff */
[----:B------:R-:W-:Y:S01]  /*7d30*/  FFMA R11, R26, R31, R11 ;  /* 0x0000001f1a0b7223 */ /* 0x000fe2000000000b */
[C---:B------:R-:W-:Y:S01]  /*7d40*/  FMUL R15, R24.reuse, R15 ;  /* 0x0000000f180f7220 */ /* 0x040fe20000400000 */
[----:B------:R-:W-:Y:S01]  /*7d50*/  FMUL R12, R24, R16 ;  /* 0x00000010180c7220 */ /* 0x000fe20000400000 */
[----:B------:R-:W-:Y:S01]  /*7d60*/  FFMA R0, R26, R32, R0 ;  /* 0x000000201a007223 */ /* 0x000fe20000000000 */
[----:B------:R-:W-:Y:S01]  /*7d70*/  MOV R8, UR45 ;  /* 0x0000002d00087c02 */ /* 0x000fe20008000f00 */
[----:B------:R-:W-:Y:S01]  /*7d80*/  FMUL R13, R24, R17 ;  /* 0x00000011180d7220 */ /* 0x000fe20000400000 */
[----:B------:R-:W-:Y:S01]  /*7d90*/  FFMA R2, R26, R33, R2 ;  /* 0x000000211a027223 */ /* 0x000fe20000000002 */
[----:B------:R-:W-:Y:S01]  /*7da0*/  FMUL R14, R24, R18 ;  /* 0x00000012180e7220 */ /* 0x000fe20000400000 */
[C---:B------:R-:W-:Y:S01]  /*7db0*/  FFMA R3, R26.reuse, R34, R3 ;  /* 0x000000221a037223 */ /* 0x040fe20000000003 */
[----:B------:R-:W-:Y:S01]  /*7dc0*/  FFMA R15, R26, R35, R15 ;  /* 0x000000231a0f7223 */ /* 0x000fe2000000000f */
[----:B------:R-:W-:Y:S01]  /*7dd0*/  FMUL R19, R24, R19 ;  /* 0x0000001318137220 */ /* 0x000fe20000400000 */
[----:B------:R-:W-:Y:S01]  /*7de0*/  FFMA R12, R26, R36, R12 ;  /* 0x000000241a0c7223 */ /* 0x000fe2000000000c */
        /* <DEDUP_REMOVED lines=22> */
[----:B------:R-:W-:Y:S02]  /*7f50*/  ULEA UR5, UR45, UR44, 0xc ;  /* 0x0000002c2d057291 */ /* 0x000fe4000f8e60ff */
[----:B------:R-:W-:Y:S02]  /*7f60*/  UIADD3 UR9, UPT, UPT, UR49, 0x20, URZ ;  /* 0x0000002031097890 */ /* 0x000fe4000fffe0ff */
[----:B------:R-:W-:Y:S01]  /*7f70*/  UIADD3 UR8, UPT, UPT, UR5, 0x400, URZ ;  /* 0x0000040005087890 */ /* 0x000fe2000fffe0ff */
[----:B------:R-:W-:Y:S01]  /*7f80*/  UMOV UR10, UR50 ;  /* 0x00000032000a7c82 */ /* 0x000fe20008000000 */
[----:B------:R-:W-:Y:S01]  /*7f90*/  UMOV UR11, UR36 ;  /* 0x00000024000b7c82 */ /* 0x000fe20008000000 */
[----:B--2---:R-:W-:Y:S04]  /*7fa0*/  UIADD3 UR4, UP0, UPT, UR6, 0x680, URZ ;  /* 0x0000068006047890 */ /* 0x004fe8000ff1e0ff */
[----:B------:R-:W-:Y:S09]  /*7fb0*/  UIADD3.X UR5, UPT, UPT, URZ, UR7, URZ, UP0, !UPT ;  /* 0x00000007ff057290 */ /* 0x000ff200087fe4ff */
[----:B------:R2:W-:Y:S02]  /*7fc0*/  UTMASTG.3D [UR8], [UR4] ;  /* 0x00000008040073b5 */ /* 0x0005e40008010000 */
[----:B--2---:R0:W-:Y:S02]  /*7fd0*/  UTMACMDFLUSH ;  /* 0x00000000000079b7 */ /* 0x0041e40000000000 */
.L_x_136:
[----:B------:R-:W-:Y:S05]  /*7fe0*/  BSYNC.RECONVERGENT B0 ;  /* 0x0000000000007941 */ /* 0x000fea0003800200 */
.L_x_135:
[----:B------:R-:W-:Y:S01]  /*7ff0*/  UIADD3 UR4, UPT, UPT, UR45, 0x1, URZ ;  /* 0x000000012d047890 */ /* 0x000fe2000fffe0ff */
[----:B------:R-:W-:Y:S03]  /*8000*/  BSSY.RECONVERGENT B0, `(.L_x_137) ;  /* 0x0000008000007945 */ /* 0x000fe60003800200 */
[----:B------:R-:W-:Y:S04]  /*8010*/  UISETP.NE.AND UP0, UPT, UR4, 0x3, UPT ;  /* 0x000000030400788c */ /* 0x000fe8000bf05270 */
[----:B------:R-:W-:Y:S02]  /*8020*/  UISETP.EQ.XOR UP1, UPT, UR47, 0x3, !UP0 ;  /* 0x000000032f00788c */ /* 0x000fe4000c722a70 */
[----:B------:R-:W-:Y:S02]  /*8030*/  USEL UR46, UR4, URZ, UP0 ;  /* 0x000000ff042e7287 */ /* 0x000fe40008000000 */
[----:B------:R-:W-:Y:S04]  /*8040*/  USEL UR5, URZ, 0x1, !UP1 ;  /* 0x00000001ff057887 */ /* 0x000fe8000c800000 */
[----:B------:R-:W-:Y:S01]  /*8050*/  ULOP3.LUT UR55, UR55, UR5, URZ, 0x3c, !UPT ;  /* 0x0000000537377292 */ /* 0x000fe2000f8e3cff */
[----:B------:R-:W-:Y:S11]  /*8060*/  @P0 BRA `(.L_x_138) ;  /* 0x0000000000040947 */ /* 0x000ff60003800000 */
[----:B------:R-:W-:Y:S04]  /*8070*/  DEPBAR.LE SB0, 0x1 ;  /* 0x000080400000791a */ /* 0x000fe80000000000 */
.L_x_138:
[----:B------:R-:W-:Y:S05]  /*8080*/  BSYNC.RECONVERGENT B0 ;  /* 0x0000000000007941 */ /* 0x000fea0003800200 */
.L_x_137:
[----:B------:R-:W-:Y:S01]  /*8090*/  BAR.SYNC.DEFER_BLOCKING 0x1, 0x80 ;  /* 0x0042000000007b1d */ /* 0x000fe20000010000 */
[----:B------:R-:W-:Y:S01]  /*80a0*/  UISETP.NE.AND UP0, UPT, UR53, -0x2, UPT ;  /* 0xfffffffe3500788c */ /* 0x000fe2000bf05270 */
[----:B------:R-:W-:Y:S08]  /*80b0*/  IADD3 R22, PT, PT, R22, 0x1, RZ ;  /* 0x0000000116167810 */ /* 0x000ff00007ffe0ff */
[----:B------:R-:W-:Y:S05]  /*80c0*/  BRA.U !UP0, `(.L_x_139) ;  /* 0x0000000108287547 */ /* 0x000fea000b800000 */
[----:B------:R-:W-:Y:S01]  /*80d0*/  ISETP.NE.AND P0, PT, R61, RZ, PT ;  /* 0x000000ff3d00720c */ /* 0x000fe20003f05270 */
[----:B------:R-:W-:Y:S01]  /*80e0*/  IMAD.U32 R2, RZ, RZ, UR52 ;  /* 0x00000034ff027e24 */ /* 0x000fe2000f8e00ff */
[----:B------:R-:W-:Y:S01]  /*80f0*/  UIADD3 UR4, UPT, UPT, UR52, 0x1, URZ ;  /* 0x0000000134047890 */ /* 0x000fe2000fffe0ff */
[----:B------:R-:W-:Y:S03]  /*8100*/  IMAD.U32 R0, RZ, RZ, UR54 ;  /* 0x00000036ff007e24 */ /* 0x000fe6000f8e00ff */
[----:B------:R-:W-:Y:S04]  /*8110*/  UISETP.NE.AND UP0, UPT, UR4, 0x3, UPT ;  /* 0x000000030400788c */ /* 0x000fe8000bf05270 */
[----:B------:R-:W-:Y:S03]  /*8120*/  USEL UR52, UR4, URZ, UP0 ;  /* 0x000000ff04347287 */ /* 0x000fe60008000000 */
[----:B------:R-:W-:Y:S05]  /*8130*/  @P0 LEA R2, R2, UR44, 0x3 ;  /* 0x0000002c02020c11 */ /* 0x000fea000f8e18ff */
[----:B------:R-:W-:Y:S05]  /*8140*/  @P0 VIADD R2, R2, 0x1b8 ;  /* 0x000001b802020836 */ /* 0x000fea0000000000 */
[----:B------:R-:W-:Y:S04]  /*8150*/  @P0 PRMT R0, R0, 0x654, R2 ;  /* 0x0000065400000816 */ /* 0x000fe80000000002 */
[----:B------:R2:W-:Y:S03]  /*8160*/  @P0 SYNCS.ARRIVE.TRANS64.RED.A1T0 RZ, [R0+URZ], RZ ;  /* 0x000000ff00ff09a7 */ /* 0x0005e600081004ff */
.L_x_139:
[----:B------:R-:W-:Y:S01]  /*8170*/  R2UR UR6, R60 ;  /* 0x000000003c0672ca */ /* 0x000fe200000e0000 */
[----:B------:R-:W-:Y:S01]  /*8180*/  UIADD3 UR53, UPT, UPT, UR53, 0x2, URZ ;  /* 0x0000000235357890 */ /* 0x000fe2000fffe0ff */
[----:B------:R-:W-:Y:S02]  /*8190*/  R2UR UR5, R47 ;  /* 0x000000002f0572ca */ /* 0x000fe400000e0000 */
[----:B------:R-:W-:Y:S02]  /*81a0*/  R2UR UR4, R48 ;  /* 0x00000000300472ca */ /* 0x000fe400000e0000 */
[----:B------:R-:W-:Y:S02]  /*81b0*/  R2UR UR36, R58 ;  /* 0x000000003a2472ca */ /* 0x000fe400000e0000 */
[----:B------:R-:W-:Y:S02]  /*81c0*/  ISETP.NE.AND P0, PT, R51, 0x2, PT ;  /* 0x000000023300780c */ /* 0x000fe40003f05270 */
[----:B------:R-:W-:Y:S02]  /*81d0*/  ISETP.NE.AND P1, PT, R22, 0x4, PT ;  /* 0x000000041600780c */ /* 0x000fe40003f25270 */
[----:B------:R-:W-:Y:S01]  /*81e0*/  SEL R2, RZ, 0x1, P0 ;  /* 0x00000001ff027807 */ /* 0x000fe20000000000 */
[----:B------:R-:W-:Y:S01]  /*81f0*/  UISETP.NE.AND UP0, UPT, UR6, URZ, UPT ;  /* 0x000000ff0600728c */ /* 0x000fe2000bf05270 */
[----:B--2---:R-:W-:Y:S01]  /*8200*/  SEL R0, RZ, 0x1, P1 ;  /* 0x00000001ff007807 */ /* 0x004fe20000800000 */
[----:B------:R-:W-:Y:S01]  /*8210*/  UIADD3 UR30, UPT, UPT, UR37, UR5, URZ ;  /* 0x00000005251e7290 */ /* 0x000fe2000fffe0ff */
[----:B------:R-:W-:Y:S01]  /*8220*/  LOP3.LUT R52, R52, R2, RZ, 0x3c, !PT ;  /* 0x0000000234347212 */ /* 0x000fe200078e3cff */
[----:B------:R-:W-:Y:S01]  /*8230*/  UIADD3 UR26, UPT, UPT, UR38, UR4, URZ ;  /* 0x00000004261a7290 */ /* 0x000fe2000fffe0ff */
[----:B------:R-:W-:Y:S02]  /*8240*/  LOP3.LUT R53, R53, R0, RZ, 0x3c, !PT ;  /* 0x0000000035357212 */ /* 0x000fe400078e3cff */
[----:B------:R-:W-:Y:S02]  /*8250*/  SEL R51, R51, RZ, P0 ;  /* 0x000000ff33337207 */ /* 0x000fe40000000000 */
[----:B------:R-:W-:Y:S01]  /*8260*/  SEL R22, R22, RZ, P1 ;  /* 0x000000ff16167207 */ /* 0x000fe20000800000 */
[----:B------:R-:W-:Y:S06]  /*8270*/  BRA.U UP0, `(.L_x_140) ;  /* 0xffffffdd005c7547 */ /* 0x000fec000b83ffff */
[----:B------:R-:W-:-:S13]  /*8280*/  R2UR UR4, R49 ;  /* 0x00000000310472ca */ /* 0x000fda00000e0000 */
[----:B------:R-:W-:-:S09]  /*8290*/  UISETP.NE.AND UP0, UPT, UR4, URZ, UPT ;  /* 0x000000ff0400728c */ /* 0x000fd2000bf05270 */
[----:B------:R-:W-:Y:S05]  /*82a0*/  BRA.U !UP0, `(.L_x_141) ;  /* 0x0000000108487547 */ /* 0x000fea000b800000 */
[----:B------:R-:W2:Y:S02]  /*82b0*/  LDCU.64 UR4, c[0x0][0x890] ;  /* 0x00011200ff0477ac */ /* 0x000ea40008000a00 */
[----:B--2---:R-:W-:-:S04]  /*82c0*/  UISETP.NE.U32.AND UP0, UPT, UR4, URZ, UPT ;  /* 0x000000ff0400728c */ /* 0x004fc8000bf05070 */
[----:B------:R-:W-:-:S09]  /*82d0*/  UISETP.NE.AND.EX UP0, UPT, UR5, URZ, UPT, UP0 ;  /* 0x000000ff0500728c */ /* 0x000fd2000bf05300 */
[----:B------:R-:W-:Y:S05]  /*82e0*/  BRA.U UP0, `(.L_x_142) ;  /* 0x00000001000c7547 */ /* 0x000fea000b800000 */
[----:B------:R-:W-:-:S13]  /*82f0*/  FSETP.NEU.AND P0, PT, R26, RZ, PT ;  /* 0x000000ff1a00720b */ /* 0x000fda0003f0d000 */
[----:B------:R-:W-:Y:S05]  /*8300*/  @!P0 EXIT ;  /* 0x000000000000894d */ /* 0x000fea0003800000 */
[----:B------:R-:W-:Y:S05]  /*8310*/  BRA `(.L_x_141) ;  /* 0x00000000002c7947 */ /* 0x000fea0003800000 */
.L_x_142:
[----:B------:R-:W-:Y:S01]  /*8320*/  ISETP.NE.AND P0, PT, R50, RZ, PT ;  /* 0x000000ff3200720c */ /* 0x000fe20003f05270 */
[----:B------:R-:W-:-:S12]  /*8330*/  BSSY.RECONVERGENT B0, `(.L_x_141) ;  /* 0x0000009000007945 */ /* 0x000fd80003800200 */
[----:B------:R-:W-:Y:S05]  /*8340*/  @P0 BRA `(.L_x_143) ;  /* 0x0000000000140947 */ /* 0x000fea0003800000 */
[----:B------:R-:W2:Y:S02]  /*8350*/  LDCU.64 UR4, c[0x0][0x888] ;  /* 0x00011100ff0477ac */ /* 0x000ea40008000a00 */
[----:B--2---:R-:W-:-:S04]  /*8360*/  ISETP.NE.U32.AND P0, PT, RZ, UR4, PT ;  /* 0x00000004ff007c0c */ /* 0x004fc8000bf05070 */
[----:B------:R-:W-:-:S13]  /*8370*/  ISETP.NE.AND.EX P0, PT, RZ, UR5, PT, P0 ;  /* 0x00000005ff007c0c */ /* 0x000fda000bf05300 */
[----:B------:R-:W-:Y:S05]  /*8380*/  @!P0 EXIT ;  /* 0x000000000000894d */ /* 0x000fea0003800000 */
[----:B------:R-:W-:Y:S05]  /*8390*/  BRA `(.L_x_144) ;  /* 0x0000000000087947 */ /* 0x000fea0003800000 */
.L_x_143:
[----:B------:R-:W-:-:S13]  /*83a0*/  FSETP.NEU.AND P0, PT, R26, RZ, PT ;  /* 0x000000ff1a00720b */ /* 0x000fda0003f0d000 */
[----:B------:R-:W-:Y:S05]  /*83b0*/  @!P0 EXIT ;  /* 0x000000000000894d */ /* 0x000fea0003800000 */
.L_x_144:
[----:B------:R-:W-:Y:S05]  /*83c0*/  BSYNC.RECONVERGENT B0 ;  /* 0x0000000000007941 */ /* 0x000fea0003800200 */
.L_x_141:
[----:B------:R-:W-:Y:S01]  /*83d0*/  ULEA UR4, UR52, UR44, 0x3 ;  /* 0x0000002c34047291 */ /* 0x000fe2000f8e18ff */
[----:B------:R-:W-:-:S04]  /*83e0*/  DEPBAR.LE SB0, 0x0 ;  /* 0x000080000000791a */ /* 0x000fc80000000000 */
[----:B------:R-:W-:-:S04]  /*83f0*/  UIADD3 UR4, UPT, UPT, UR4, 0x1b8, URZ ;  /* 0x000001b804047890 */ /* 0x000fc8000fffe0ff */
[----:B------:R-:W-:-:S09]  /*8400*/  UPRMT UR4, UR54, 0x654, UR4 ;  /* 0x0000065436047896 */ /* 0x000fd20008000004 */
[----:B------:R-:W-:Y:S01]  /*8410*/  SYNCS.ARRIVE.TRANS64.RED.A1T0 RZ, [UR4], RZ ;  /* 0x000000ffffff79a7 */ /* 0x000fe20008100404 */
[----:B------:R-:W-:Y:S05]  /*8420*/  EXIT ;  /* 0x000000000000794d */ /* 0x000fea0003800000 */
.L_x_25:
[----:B---3--:R3:W4:Y:S02]  /*8430*/  SYNCS.PHASECHK.TRANS64.TRYWAIT P0, [R0+URZ+0x250], R2 ;  /* 0x00025002000075a7 */ /* 0x00872400080011ff */
[----:B----4-:R-:W-:Y:S05]  /*8440*/  @!P0 NANOSLEEP.SYNCS 0x989680 ;  /* 0x009896800000895d */ /* 0x010fea0003900000 */
[----:B------:R-:W4:Y:S02]  /*8450*/  @!P0 SYNCS.PHASECHK.TRANS64 P0, [R0+URZ+0x250], R2 ;  /* 0x00025002000085a7 */ /* 0x000f2400080010ff */
[----:B----4-:R-:W-:Y:S05]  /*8460*/  @!P0 BRA `(.L_x_25) ;  /* 0xfffffffc00f08947 */ /* 0x010fea000383ffff */
[----:B------:R-:W-:Y:S05]  /*8470*/  BRA `(.L_x_145) ;  /* 0xffffff9400b87947 */ /* 0x000fea000383ffff */
.L_x_28:
[----:B--2---:R-:W-:-:S07]  /*8480*/  MOV R0, UR33 ;  /* 0x0000002100007c02 */ /* 0x004fce0008000f00 */
.L_x_146:
[----:B--2---:R2:W3:Y:S02]  /*8490*/  SYNCS.PHASECHK.TRANS64.TRYWAIT P0, [R0+URZ+0xd0], R3 ;  /* 0x0000d003000075a7 */ /* 0x0044e400080011ff */
[----:B---3--:R-:W-:Y:S05]  /*84a0*/  @!P0 NANOSLEEP.SYNCS 0x989680 ;  /* 0x009896800000895d */ /* 0x008fea0003900000 */
[----:B------:R-:W3:Y:S02]  /*84b0*/  @!P0 SYNCS.PHASECHK.TRANS64 P0, [R0+URZ+0xd0], R3 ;  /* 0x0000d003000085a7 */ /* 0x000ee400080010ff */
[----:B---3--:R-:W-:Y:S05]  /*84c0*/  @!P0 BRA `(.L_x_146) ;  /* 0xfffffffc00f08947 */ /* 0x008fea000383ffff */
[----:B------:R-:W-:Y:S05]  /*84d0*/  BRA `(.L_x_27) ;  /* 0xffffff9800007947 */ /* 0x000fea000383ffff */
.L_x_35:
[----:B-1----:R-:W-:-:S07]  /*84e0*/  MOV R0, UR17 ;  /* 0x0000001100007c02 */ /* 0x002fce0008000f00 */
.L_x_147:
[----:B-1----:R1:W2:Y:S02]  /*84f0*/  SYNCS.PHASECHK.TRANS64.TRYWAIT P0, [R0+URZ+0xd0], R3 ;  /* 0x0000d003000075a7 */ /* 0x0022a400080011ff */
[----:B--2---:R-:W-:Y:S05]  /*8500*/  @!P0 NANOSLEEP.SYNCS 0x989680 ;  /* 0x009896800000895d */ /* 0x004fea0003900000 */
[----:B------:R-:W2:Y:S02]  /*8510*/  @!P0 SYNCS.PHASECHK.TRANS64 P0, [R0+URZ+0xd0], R3 ;  /* 0x0000d003000085a7 */ /* 0x000ea400080010ff */
[----:B--2---:R-:W-:Y:S05]  /*8520*/  @!P0 BRA `(.L_x_147) ;  /* 0xfffffffc00f08947 */ /* 0x004fea000383ffff */
[----:B------:R-:W-:Y:S05]  /*8530*/  BRA `(.L_x_34) ;  /* 0xffffff9800c07947 */ /* 0x000fea000383ffff */
.L_x_40:
[----:B-1----:R1:W2:Y:S02]  /*8540*/  SYNCS.PHASECHK.TRANS64.TRYWAIT P0, [R3+URZ+0x1e0], R0 ;  /* 0x0001e000030075a7 */ /* 0x0022a400080011ff */
[----:B--2---:R-:W-:Y:S05]  /*8550*/  @!P0 NANOSLEEP.SYNCS 0x989680 ;  /* 0x009896800000895d */ /* 0x004fea0003900000 */
[----:B------:R-:W2:Y:S02]  /*8560*/  @!P0 SYNCS.PHASECHK.TRANS64 P0, [R3+URZ+0x1e0], R0 ;  /* 0x0001e000030085a7 */ /* 0x000ea400080010ff */
[----:B--2---:R-:W-:Y:S05]  /*8570*/  @!P0 BRA `(.L_x_40) ;  /* 0xfffffffc00f08947 */ /* 0x004fea000383ffff */
[----:B------:R-:W-:Y:S05]  /*8580*/  BRA `(.L_x_148) ;  /* 0xffffff9c00687947 */ /* 0x000fea000383ffff */
.L_x_44:
[----:B------:R-:W-:-:S07]  /*8590*/  MOV R0, UR4 ;  /* 0x0000000400007c02 */ /* 0x000fce0008000f00 */
.L_x_149:
[----:B-1----:R1:W2:Y:S02]  /*85a0*/  SYNCS.PHASECHK.TRANS64.TRYWAIT P0, [R0+URZ], R2 ;  /* 0x00000002000075a7 */ /* 0x0022a400080011ff */
[----:B--2---:R-:W-:Y:S05]  /*85b0*/  @!P0 NANOSLEEP.SYNCS 0x989680 ;  /* 0x009896800000895d */ /* 0x004fea0003900000 */
[----:B------:R-:W2:Y:S02]  /*85c0*/  @!P0 SYNCS.PHASECHK.TRANS64 P0, [R0+URZ], R2 ;  /* 0x00000002000085a7 */ /* 0x000ea400080010ff */
[----:B--2---:R-:W-:Y:S05]  /*85d0*/  @!P0 BRA `(.L_x_149) ;  /* 0xfffffffc00f08947 */ /* 0x004fea000383ffff */
[----:B------:R-:W-:Y:S05]  /*85e0*/  BRA `(.L_x_150) ;  /* 0xffffffa400147947 */ /* 0x000fea000383ffff */
.L_x_45:
[----:B------:R-:W-:-:S07]  /*85f0*/  MOV R0, UR5 ;  /* 0x0000000500007c02 */ /* 0x000fce0008000f00 */
.L_x_151:
[----:B-1----:R1:W2:Y:S02]  /*8600*/  SYNCS.PHASECHK.TRANS64.TRYWAIT P0, [R0+URZ], R3 ;  /* 0x00000003000075a7 */ /* 0x0022a400080011ff */
[----:B--2---:R-:W-:Y:S05]  /*8610*/  @!P0 NANOSLEEP.SYNCS 0x989680 ;  /* 0x009896800000895d */ /* 0x004fea0003900000 */
[----:B------:R-:W2:Y:S02]  /*8620*/  @!P0 SYNCS.PHASECHK.TRANS64 P0, [R0+URZ], R3 ;  /* 0x00000003000085a7 */ /* 0x000ea400080010ff */
[----:B--2---:R-:W-:Y:S05]  /*8630*/  @!P0 BRA `(.L_x_151) ;  /* 0xfffffffc00f08947 */ /* 0x004fea000383ffff */
[----:B------:R-:W-:Y:S05]  /*8640*/  BRA `(.L_x_152) ;  /* 0xffffffa400207947 */ /* 0x000fea000383ffff */
.L_x_46:
[----:B------:R-:W-:-:S07]  /*8650*/  MOV R0, UR5 ;  /* 0x0000000500007c02 */ /* 0x000fce0008000f00 */
.L_x_153:
[----:B-1----:R1:W2:Y:S02]  /*8660*/  SYNCS.PHASECHK.TRANS64.TRYWAIT P0, [R0+URZ], R3 ;  /* 0x00000003000075a7 */ /* 0x0022a400080011ff */
[----:B--2---:R-:W-:Y:S05]  /*8670*/  @!P0 NANOSLEEP.SYNCS 0x989680 ;  /* 0x009896800000895d */ /* 0x004fea0003900000 */
[----:B------:R-:W2:Y:S02]  /*8680*/  @!P0 SYNCS.PHASECHK.TRANS64 P0, [R0+URZ], R3 ;  /* 0x00000003000085a7 */ /* 0x000ea400080010ff */
[----:B--2---:R-:W-:Y:S05]  /*8690*/  @!P0 BRA `(.L_x_153) ;  /* 0xfffffffc00f08947 */ /* 0x004fea000383ffff */
[----:B------:R-:W-:Y:S05]  /*86a0*/  BRA `(.L_x_154) ;  /* 0xffffffa4002c7947 */ /* 0x000fea000383ffff */
.L_x_47:
[----:B------:R-:W-:-:S07]  /*86b0*/  MOV R0, UR5 ;  /* 0x0000000500007c02 */ /* 0x000fce0008000f00 */
.L_x_155:
[----:B-1----:R1:W2:Y:S02]  /*86c0*/  SYNCS.PHASECHK.TRANS64.TRYWAIT P0, [R0+URZ], R3 ;  /* 0x00000003000075a7 */ /* 0x0022a400080011ff */
[----:B--2---:R-:W-:Y:S05]  /*86d0*/  @!P0 NANOSLEEP.SYNCS 0x989680 ;  /* 0x009896800000895d */ /* 0x004fea0003900000 */
[----:B------:R-:W2:Y:S02]  /*86e0*/  @!P0 SYNCS.PHASECHK.TRANS64 P0, [R0+URZ], R3 ;  /* 0x00000003000085a7 */ /* 0x000ea400080010ff */
[----:B--2---:R-:W-:Y:S05]  /*86f0*/  @!P0 BRA `(.L_x_155) ;  /* 0xfffffffc00f08947 */ /* 0x004fea000383ffff */
[----:B------:R-:W-:Y:S05]  /*8700*/  BRA `(.L_x_156) ;  /* 0xffffffa400387947 */ /* 0x000fea000383ffff */
.L_x_48:
[----:B------:R-:W-:-:S07]  /*8710*/  MOV R0, UR5 ;  /* 0x0000000500007c02 */ /* 0x000fce0008000f00 */
.L_x_157:
[----:B-1----:R1:W2:Y:S02]  /*8720*/  SYNCS.PHASECHK.TRANS64.TRYWAIT P0, [R0+URZ], R3 ;  /* 0x00000003000075a7 */ /* 0x0022a400080011ff */
[----:B--2---:R-:W-:Y:S05]  /*8730*/  @!P0 NANOSLEEP.SYNCS 0x989680 ;  /* 0x009896800000895d */ /* 0x004fea0003900000 */
[----:B------:R-:W2:Y:S02]  /*8740*/  @!P0 SYNCS.PHASECHK.TRANS64 P0, [R0+URZ], R3 ;  /* 0x00000003000085a7 */ /* 0x000ea400080010ff */
[----:B--2---:R-:W-:Y:S05]  /*8750*/  @!P0 BRA `(.L_x_157) ;  /* 0xfffffffc00f08947 */ /* 0x004fea000383ffff */
[----:B------:R-:W-:Y:S05]  /*8760*/  BRA `(.L_x_158) ;  /* 0xffffffa400447947 */ /* 0x000fea000383ffff */
.L_x_49:
[----:B------:R-:W-:-:S07]  /*8770*/  MOV R0, UR5 ;  /* 0x0000000500007c02 */ /* 0x000fce0008000f00 */
.L_x_159:
[----:B-1----:R1:W2:Y:S02]  /*8780*/  SYNCS.PHASECHK.TRANS64.TRYWAIT P0, [R0+URZ], R3 ;  /* 0x00000003000075a7 */ /* 0x0022a400080011ff */
[----:B--2---:R-:W-:Y:S05]  /*8790*/  @!P0 NANOSLEEP.SYNCS 0x989680 ;  /* 0x009896800000895d */ /* 0x004fea0003900000 */
[----:B------:R-:W2:Y:S02]  /*87a0*/  @!P0 SYNCS.PHASECHK.TRANS64 P0, [R0+URZ], R3 ;  /* 0x00000003000085a7 */ /* 0x000ea400080010ff */
[----:B--2---:R-:W-:Y:S05]  /*87b0*/  @!P0 BRA `(.L_x_159) ;  /* 0xfffffffc00f08947 */ /* 0x004fea000383ffff */
[----:B------:R-:W-:Y:S05]  /*87c0*/  BRA `(.L_x_160) ;  /* 0xffffffa400507947 */ /* 0x000fea000383ffff */
.L_x_50:
[----:B------:R-:W-:-:S07]  /*87d0*/  MOV R0, UR5 ;  /* 0x0000000500007c02 */ /* 0x000fce0008000f00 */
.L_x_161:
[----:B-1----:R1:W2:Y:S02]  /*87e0*/  SYNCS.PHASECHK.TRANS64.TRYWAIT P0, [R0+URZ], R3 ;  /* 0x00000003000075a7 */ /* 0x0022a400080011ff */
[----:B--2---:R-:W-:Y:S05]  /*87f0*/  @!P0 NANOSLEEP.SYNCS 0x989680 ;  /* 0x009896800000895d */ /* 0x004fea0003900000 */
[----:B------:R-:W2:Y:S02]  /*8800*/  @!P0 SYNCS.PHASECHK.TRANS64 P0, [R0+URZ], R3 ;  /* 0x00000003000085a7 */ /* 0x000ea400080010ff */
[----:B--2---:R-:W-:Y:S05]  /*8810*/  @!P0 BRA `(.L_x_161) ;  /* 0xfffffffc00f08947 */ /* 0x004fea000383ffff */
[----:B------:R-:W-:Y:S05]  /*8820*/  BRA `(.L_x_162) ;  /* 0xffffffa4005c7947 */ /* 0x000fea000383ffff */
.L_x_51:
[----:B------:R-:W-:-:S07]  /*8830*/  MOV R0, UR5 ;  /* 0x0000000500007c02 */ /* 0x000fce0008000f00 */
.L_x_163:
[----:B-1----:R1:W2:Y:S02]  /*8840*/  SYNCS.PHASECHK.TRANS64.TRYWAIT P0, [R0+URZ], R3 ;  /* 0x00000003000075a7 */ /* 0x0022a400080011ff */
[----:B--2---:R-:W-:Y:S05]  /*8850*/  @!P0 NANOSLEEP.SYNCS 0x989680 ;  /* 0x009896800000895d */ /* 0x004fea0003900000 */
[----:B------:R-:W2:Y:S02]  /*8860*/  @!P0 SYNCS.PHASECHK.TRANS64 P0, [R0+URZ], R3 ;  /* 0x00000003000085a7 */ /* 0x000ea400080010ff */
[----:B--2---:R-:W-:Y:S05]  /*8870*/  @!P0 BRA `(.L_x_163) ;  /* 0xfffffffc00f08947 */ /* 0x004fea000383ffff */
[----:B------:R-:W-:Y:S05]  /*8880*/  BRA `(.L_x_164) ;  /* 0xffffffa400687947 */ /* 0x000fea000383ffff */
.L_x_52:
[----:B------:R-:W-:-:S07]  /*8890*/  MOV R0, UR5 ;  /* 0x0000000500007c02 */ /* 0x000fce0008000f00 */
.L_x_165:
[----:B-1----:R1:W2:Y:S02]  /*88a0*/  SYNCS.PHASECHK.TRANS64.TRYWAIT P0, [R0+URZ], R3 ;  /* 0x00000003000075a7 */ /* 0x0022a400080011ff */
[----:B--2---:R-:W-:Y:S05]  /*88b0*/  @!P0 NANOSLEEP.SYNCS 0x989680 ;  /* 0x009896800000895d */ /* 0x004fea0003900000 */
[----:B------:R-:W2:Y:S02]  /*88c0*/  @!P0 SYNCS.PHASECHK.TRANS64 P0, [R0+URZ], R3 ;  /* 0x00000003000085a7 */ /* 0x000ea400080010ff */
[----:B--2---:R-:W-:Y:S05]  /*88d0*/  @!P0 BRA `(.L_x_165) ;  /* 0xfffffffc00f08947 */ /* 0x004fea000383ffff */
[----:B------:R-:W-:Y:S05]  /*88e0*/  BRA `(.L_x_166) ;  /* 0xffffffa400747947 */ /* 0x000fea000383ffff */
.L_x_53:
[----:B------:R-:W-:-:S07]  /*88f0*/  MOV R0, UR5 ;  /* 0x0000000500007c02 */ /* 0x000fce0008000f00 */
.L_x_167:
[----:B-1----:R1:W2:Y:S02]  /*8900*/  SYNCS.PHASECHK.TRANS64.TRYWAIT P0, [R0+URZ], R3 ;  /* 0x00000003000075a7 */ /* 0x0022a400080011ff */
[----:B--2---:R-:W-:Y:S05]  /*8910*/  @!P0 NANOSLEEP.SYNCS 0x989680 ;  /* 0x009896800000895d */ /* 0x004fea0003900000 */
[----:B------:R-:W2:Y:S02]  /*8920*/  @!P0 SYNCS.PHASECHK.TRANS64 P0, [R0+URZ], R3 ;  /* 0x00000003000085a7 */ /* 0x000ea400080010ff */
[----:B--2---:R-:W-:Y:S05]  /*8930*/  @!P0 BRA `(.L_x_167) ;  /* 0xfffffffc00f08947 */ /* 0x004fea000383ffff */
[----:B------:R-:W-:Y:S05]  /*8940*/  BRA `(.L_x_168) ;  /* 0xffffffa400807947 */ /* 0x000fea000383ffff */
.L_x_54:
[----:B------:R-:W-:-:S07]  /*8950*/  MOV R0, UR5 ;  /* 0x0000000500007c02 */ /* 0x000fce0008000f00 */
.L_x_169:
[----:B-1----:R1:W2:Y:S02]  /*8960*/  SYNCS.PHASECHK.TRANS64.TRYWAIT P0, [R0+URZ], R3 ;  /* 0x00000003000075a7 */ /* 0x0022a400080011ff */
[----:B--2---:R-:W-:Y:S05]  /*8970*/  @!P0 NANOSLEEP.SYNCS 0x989680 ;  /* 0x009896800000895d */ /* 0x004fea0003900000 */
[----:B------:R-:W2:Y:S02]  /*8980*/  @!P0 SYNCS.PHASECHK.TRANS64 P0, [R0+URZ], R3 ;  /* 0x00000003000085a7 */ /* 0x000ea400080010ff */
[----:B--2---:R-:W-:Y:S05]  /*8990*/  @!P0 BRA `(.L_x_169) ;  /* 0xfffffffc00f08947 */ /* 0x004fea000383ffff */
[----:B------:R-:W-:Y:S05]  /*89a0*/  BRA `(.L_x_170) ;  /* 0xffffffa4008c7947 */ /* 0x000fea000383ffff */
.L_x_55:
[----:B------:R-:W-:-:S07]  /*89b0*/  MOV R0, UR5 ;  /* 0x0000000500007c02 */ /* 0x000fce0008000f00 */
.L_x_171:
[----:B-1----:R1:W2:Y:S02]  /*89c0*/  SYNCS.PHASECHK.TRANS64.TRYWAIT P0, [R0+URZ], R3 ;  /* 0x00000003000075a7 */ /* 0x0022a400080011ff */
[----:B--2---:R-:W-:Y:S05]  /*89d0*/  @!P0 NANOSLEEP.SYNCS 0x989680 ;  /* 0x009896800000895d */ /* 0x004fea0003900000 */
[----:B------:R-:W2:Y:S02]  /*89e0*/  @!P0 SYNCS.PHASECHK.TRANS64 P0, [R0+URZ], R3 ;  /* 0x00000003000085a7 */ /* 0x000ea400080010ff */
[----:B--2---:R-:W-:Y:S05]  /*89f0*/  @!P0 BRA `(.L_x_171) ;  /* 0xfffffffc00f08947 */ /* 0x004fea000383ffff */
[----:B------:R-:W-:Y:S05]  /*8a00*/  BRA `(.L_x_172) ;  /* 0xffffffa400987947 */ /* 0x000fea000383ffff */
.L_x_56:
[----:B------:R-:W-:-:S07]  /*8a10*/  MOV R0, UR5 ;  /* 0x0000000500007c02 */ /* 0x000fce0008000f00 */
.L_x_173:
[----:B-1----:R1:W2:Y:S02]  /*8a20*/  SYNCS.PHASECHK.TRANS64.TRYWAIT P0, [R0+URZ], R3 ;  /* 0x00000003000075a7 */ /* 0x0022a400080011ff */
[----:B--2---:R-:W-:Y:S05]  /*8a30*/  @!P0 NANOSLEEP.SYNCS 0x989680 ;  /* 0x009896800000895d */ /* 0x004fea0003900000 */
[----:B------:R-:W2:Y:S02]  /*8a40*/  @!P0 SYNCS.PHASECHK.TRANS64 P0, [R0+URZ], R3 ;  /* 0x00000003000085a7 */ /* 0x000ea400080010ff */
[----:B--2---:R-:W-:Y:S05]  /*8a50*/  @!P0 BRA `(.L_x_173) ;  /* 0xfffffffc00f08947 */ /* 0x004fea000383ffff */
[----:B------:R-:W-:Y:S05]  /*8a60*/  BRA `(.L_x_174) ;  /* 0xffffffa400a47947 */ /* 0x000fea000383ffff */
.L_x_57:
[----:B------:R-:W-:-:S07]  /*8a70*/  MOV R0, UR5 ;  /* 0x0000000500007c02 */ /* 0x000fce0008000f00 */
.L_x_175:
[----:B-1----:R1:W2:Y:S02]  /*8a80*/  SYNCS.PHASECHK.TRANS64.TRYWAIT P0, [R0+URZ], R3 ;  /* 0x00000003000075a7 */ /* 0x0022a400080011ff */
[----:B--2---:R-:W-:Y:S05]  /*8a90*/  @!P0 NANOSLEEP.SYNCS 0x989680 ;  /* 0x009896800000895d */ /* 0x004fea0003900000 */
[----:B------:R-:W2:Y:S02]  /*8aa0*/  @!P0 SYNCS.PHASECHK.TRANS64 P0, [R0+URZ], R3 ;  /* 0x00000003000085a7 */ /* 0x000ea400080010ff */
[----:B--2---:R-:W-:Y:S05]  /*8ab0*/  @!P0 BRA `(.L_x_175) ;  /* 0xfffffffc00f08947 */ /* 0x004fea000383ffff */
[----:B------:R-:W-:Y:S05]  /*8ac0*/  BRA `(.L_x_176) ;  /* 0xffffffa400b07947 */ /* 0x000fea000383ffff */
.L_x_58:
[----:B------:R-:W-:-:S07]  /*8ad0*/  MOV R0, UR5 ;  /* 0x0000000500007c02 */ /* 0x000fce0008000f00 */
.L_x_177:
[----:B-1----:R1:W2:Y:S02]  /*8ae0*/  SYNCS.PHASECHK.TRANS64.TRYWAIT P0, [R0+URZ], R3 ;  /* 0x00000003000075a7 */ /* 0x0022a400080011ff */
[----:B--2---:R-:W-:Y:S05]  /*8af0*/  @!P0 NANOSLEEP.SYNCS 0x989680 ;  /* 0x009896800000895d */ /* 0x004fea0003900000 */
[----:B------:R-:W2:Y:S02]  /*8b00*/  @!P0 SYNCS.PHASECHK.TRANS64 P0, [R0+URZ], R3 ;  /* 0x00000003000085a7 */ /* 0x000ea400080010ff */
[----:B--2---:R-:W-:Y:S05]  /*8b10*/  @!P0 BRA `(.L_x_177) ;  /* 0xfffffffc00f08947 */ /* 0x004fea000383ffff */
[----:B------:R-:W-:Y:S05]  /*8b20*/  BRA `(.L_x_178) ;  /* 0xffffffa400bc7947 */ /* 0x000fea000383ffff */
.L_x_59:
[----:B------:R-:W-:-:S07]  /*8b30*/  MOV R0, UR5 ;  /* 0x0000000500007c02 */ /* 0x000fce0008000f00 */
.L_x_179:
[----:B-1----:R1:W2:Y:S02]  /*8b40*/  SYNCS.PHASECHK.TRANS64.TRYWAIT P0, [R0+URZ], R3 ;  /* 0x00000003000075a7 */ /* 0x0022a400080011ff */
[----:B--2---:R-:W-:Y:S05]  /*8b50*/  @!P0 NANOSLEEP.SYNCS 0x989680 ;  /* 0x009896800000895d */ /* 0x004fea0003900000 */
[----:B------:R-:W2:Y:S02]  /*8b60*/  @!P0 SYNCS.PHASECHK.TRANS64 P0, [R0+URZ], R3 ;  /* 0x00000003000085a7 */ /* 0x000ea400080010ff */
[----:B--2---:R-:W-:Y:S05]  /*8b70*/  @!P0 BRA `(.L_x_179) ;  /* 0xfffffffc00f08947 */ /* 0x004fea000383ffff */
[----:B------:R-:W-:Y:S05]  /*8b80*/  BRA `(.L_x_180) ;  /* 0xffffffa400c87947 */ /* 0x000fea000383ffff */
.L_x_60:
[----:B------:R-:W-:-:S07]  /*8b90*/  MOV R0, UR5 ;  /* 0x0000000500007c02 */ /* 0x000fce0008000f00 */
.L_x_181:
[----:B-1----:R1:W2:Y:S02]  /*8ba0*/  SYNCS.PHASECHK.TRANS64.TRYWAIT P0, [R0+URZ], R3 ;  /* 0x00000003000075a7 */ /* 0x0022a400080011ff */
[----:B--2---:R-:W-:Y:S05]  /*8bb0*/  @!P0 NANOSLEEP.SYNCS 0x989680 ;  /* 0x009896800000895d */ /* 0x004fea0003900000 */
[----:B------:R-:W2:Y:S02]  /*8bc0*/  @!P0 SYNCS.PHASECHK.TRANS64 P0, [R0+URZ], R3 ;  /* 0x00000003000085a7 */ /* 0x000ea400080010ff */
[----:B--2---:R-:W-:Y:S05]  /*8bd0*/  @!P0 BRA `(.L_x_181) ;  /* 0xfffffffc00f08947 */ /* 0x004fea000383ffff */
[----:B------:R-:W-:Y:S05]  /*8be0*/  BRA `(.L_x_182) ;  /* 0xffffffa400d47947 */ /* 0x000fea000383ffff */
.L_x_61:
[----:B------:R-:W-:-:S07]  /*8bf0*/  MOV R0, UR5 ;  /* 0x0000000500007c02 */ /* 0x000fce0008000f00 */
.L_x_183:
[----:B-1----:R1:W2:Y:S02]  /*8c00*/  SYNCS.PHASECHK.TRANS64.TRYWAIT P0, [R0+URZ], R3 ;  /* 0x00000003000075a7 */ /* 0x0022a400080011ff */
[----:B--2---:R-:W-:Y:S05]  /*8c10*/  @!P0 NANOSLEEP.SYNCS 0x989680 ;  /* 0x009896800000895d */ /* 0x004fea0003900000 */
[----:B------:R-:W2:Y:S02]  /*8c20*/  @!P0 SYNCS.PHASECHK.TRANS64 P0, [R0+URZ], R3 ;  /* 0x00000003000085a7 */ /* 0x000ea400080010ff */
[----:B--2---:R-:W-:Y:S05]  /*8c30*/  @!P0 BRA `(.L_x_183) ;  /* 0xfffffffc00f08947 */ /* 0x004fea000383ffff */
[----:B------:R-:W-:Y:S05]  /*8c40*/  BRA `(.L_x_184) ;  /* 0xffffffa400e07947 */ /* 0x000fea000383ffff */
.L_x_62:
[----:B------:R-:W-:-:S07]  /*8c50*/  MOV R0, UR5 ;  /* 0x0000000500007c02 */ /* 0x000fce0008000f00 */
.L_x_185:
[----:B-1----:R1:W2:Y:S02]  /*8c60*/  SYNCS.PHASECHK.TRANS64.TRYWAIT P0, [R0+URZ], R3 ;  /* 0x00000003000075a7 */ /* 0x0022a400080011ff */
[----:B--2---:R-:W-:Y:S05]  /*8c70*/  @!P0 NANOSLEEP.SYNCS 0x989680 ;  /* 0x009896800000895d */ /* 0x004fea0003900000 */
[----:B------:R-:W2:Y:S02]  /*8c80*/  @!P0 SYNCS.PHASECHK.TRANS64 P0, [R0+URZ], R3 ;  /* 0x00000003000085a7 */ /* 0x000ea400080010ff */
[----:B--2---:R-:W-:Y:S05]  /*8c90*/  @!P0 BRA `(.L_x_185) ;  /* 0xfffffffc00f08947 */ /* 0x004fea000383ffff */
[----:B------:R-:W-:Y:S05]  /*8ca0*/  BRA `(.L_x_186) ;  /* 0xffffffa400ec7947 */ /* 0x000fea000383ffff */
.L_x_63:
[----:B------:R-:W-:-:S07]  /*8cb0*/  MOV R0, UR5 ;  /* 0x0000000500007c02 */ /* 0x000fce0008000f00 */
.L_x_187:
[----:B-1----:R1:W2:Y:S02]  /*8cc0*/  SYNCS.PHASECHK.TRANS64.TRYWAIT P0, [R0+URZ], R3 ;  /* 0x00000003000075a7 */ /* 0x0022a400080011ff */
[----:B--2---:R-:W-:Y:S05]  /*8cd0*/  @!P0 NANOSLEEP.SYNCS 0x989680 ;  /* 0x009896800000895d */ /* 0x004fea0003900000 */
[----:B------:R-:W2:Y:S02]  /*8ce0*/  @!P0 SYNCS.PHASECHK.TRANS64 P0, [R0+URZ], R3 ;  /* 0x00000003000085a7 */ /* 0x000ea400080010ff */
[----:B--2---:R-:W-:Y:S05]  /*8cf0*/  @!P0 BRA `(.L_x_187) ;  /* 0xfffffffc00f08947 */ /* 0x004fea000383ffff */
[----:B------:R-:W-:Y:S05]  /*8d00*/  BRA `(.L_x_188) ;  /* 0xffffffa400f87947 */ /* 0x000fea000383ffff */
.L_x_64:
[----:B------:R-:W-:-:S07]  /*8d10*/  MOV R0, UR5 ;  /* 0x0000000500007c02 */ /* 0x000fce0008000f00 */
.L_x_189:
[----:B-1----:R1:W2:Y:S02]  /*8d20*/  SYNCS.PHASECHK.TRANS64.TRYWAIT P0, [R0+URZ], R3 ;  /* 0x00000003000075a7 */ /* 0x0022a400080011ff */
[----:B--2---:R-:W-:Y:S05]  /*8d30*/  @!P0 NANOSLEEP.SYNCS 0x989680 ;  /* 0x009896800000895d */ /* 0x004fea0003900000 */
[----:B------:R-:W2:Y:S02]  /*8d40*/  @!P0 SYNCS.PHASECHK.TRANS64 P0, [R0+URZ], R3 ;  /* 0x00000003000085a7 */ /* 0x000ea400080010ff */
[----:B--2---:R-:W-:Y:S05]  /*8d50*/  @!P0 BRA `(.L_x_189) ;  /* 0xfffffffc00f08947 */ /* 0x004fea000383ffff */
[----:B------:R-:W-:Y:S05]  /*8d60*/  BRA `(.L_x_190) ;  /* 0xffffffa800047947 */ /* 0x000fea000383ffff */
.L_x_65:
[----:B------:R-:W-:-:S07]  /*8d70*/  MOV R0, UR5 ;  /* 0x0000000500007c02 */ /* 0x000fce0008000f00 */
.L_x_191:
[----:B-1----:R1:W2:Y:S02]  /*8d80*/  SYNCS.PHASECHK.TRANS64.TRYWAIT P0, [R0+URZ], R3 ;  /* 0x00000003000075a7 */ /* 0x0022a400080011ff */
[----:B--2---:R-:W-:Y:S05]  /*8d90*/  @!P0 NANOSLEEP.SYNCS 0x989680 ;  /* 0x009896800000895d */ /* 0x004fea0003900000 */
[----:B------:R-:W2:Y:S02]  /*8da0*/  @!P0 SYNCS.PHASECHK.TRANS64 P0, [R0+URZ], R3 ;  /* 0x00000003000085a7 */ /* 0x000ea400080010ff */
[----:B--2---:R-:W-:Y:S05]  /*8db0*/  @!P0 BRA `(.L_x_191) ;  /* 0xfffffffc00f08947 */ /* 0x004fea000383ffff */
[----:B------:R-:W-:Y:S05]  /*8dc0*/  BRA `(.L_x_192) ;  /* 0xffffffa800107947 */ /* 0x000fea000383ffff */
.L_x_66:
[----:B------:R-:W-:-:S07]  /*8dd0*/  MOV R0, UR5 ;  /* 0x0000000500007c02 */ /* 0x000fce0008000f00 */
.L_x_193:
[----:B-1----:R1:W2:Y:S02]  /*8de0*/  SYNCS.PHASECHK.TRANS64.TRYWAIT P0, [R0+URZ], R3 ;  /* 0x00000003000075a7 */ /* 0x0022a400080011ff */
[----:B--2---:R-:W-:Y:S05]  /*8df0*/  @!P0 NANOSLEEP.SYNCS 0x989680 ;  /* 0x009896800000895d */ /* 0x004fea0003900000 */
[----:B------:R-:W2:Y:S02]  /*8e00*/  @!P0 SYNCS.PHASECHK.TRANS64 P0, [R0+URZ], R3 ;  /* 0x00000003000085a7 */ /* 0x000ea400080010ff */
[----:B--2---:R-:W-:Y:S05]  /*8e10*/  @!P0 BRA `(.L_x_193) ;  /* 0xfffffffc00f08947 */ /* 0x004fea000383ffff */
[----:B------:R-:W-:Y:S05]  /*8e20*/  BRA `(.L_x_194) ;  /* 0xffffffa8001c7947 */ /* 0x000fea000383ffff */
.L_x_67:
[----:B------:R-:W-:-:S07]  /*8e30*/  MOV R0, UR5 ;  /* 0x0000000500007c02 */ /* 0x000fce0008000f00 */
.L_x_195:
[----:B-1----:R1:W2:Y:S02]  /*8e40*/  SYNCS.PHASECHK.TRANS64.TRYWAIT P0, [R0+URZ], R3 ;  /* 0x00000003000075a7 */ /* 0x0022a400080011ff */
[----:B--2---:R-:W-:Y:S05]  /*8e50*/  @!P0 NANOSLEEP.SYNCS 0x989680 ;  /* 0x009896800000895d */ /* 0x004fea0003900000 */
[----:B------:R-:W2:Y:S02]  /*8e60*/  @!P0 SYNCS.PHASECHK.TRANS64 P0, [R0+URZ], R3 ;  /* 0x00000003000085a7 */ /* 0x000ea400080010ff */
[----:B--2---:R-:W-:Y:S05]  /*8e70*/  @!P0 BRA `(.L_x_195) ;  /* 0xfffffffc00f08947 */ /* 0x004fea000383ffff */
[----:B------:R-:W-:Y:S05]  /*8e80*/  BRA `(.L_x_196) ;  /* 0xffffffa800287947 */ /* 0x000fea000383ffff */
.L_x_68:
[----:B------:R-:W-:-:S07]  /*8e90*/  MOV R0, UR5 ;  /* 0x0000000500007c02 */ /* 0x000fce0008000f00 */
.L_x_197:
[----:B-1----:R1:W2:Y:S02]  /*8ea0*/  SYNCS.PHASECHK.TRANS64.TRYWAIT P0, [R0+URZ], R3 ;  /* 0x00000003000075a7 */ /* 0x0022a400080011ff */
[----:B--2---:R-:W-:Y:S05]  /*8eb0*/  @!P0 NANOSLEEP.SYNCS 0x989680 ;  /* 0x009896800000895d */ /* 0x004fea0003900000 */
[----:B------:R-:W2:Y:S02]  /*8ec0*/  @!P0 SYNCS.PHASECHK.TRANS64 P0, [R0+URZ], R3 ;  /* 0x00000003000085a7 */ /* 0x000ea400080010ff */
[----:B--2---:R-:W-:Y:S05]  /*8ed0*/  @!P0 BRA `(.L_x_197) ;  /* 0xfffffffc00f08947 */ /* 0x004fea000383ffff */
[----:B------:R-:W-:Y:S05]  /*8ee0*/  BRA `(.L_x_198) ;  /* 0xffffffa800347947 */ /* 0x000fea000383ffff */
.L_x_71:
[----:B--2---:R2:W3:Y:S02]  /*8ef0*/  SYNCS.PHASECHK.TRANS64.TRYWAIT P0, [R2+URZ+0x240], R4 ;  /* 0x00024004020075a7 */ /* 0x0044e400080011ff */
[----:B---3--:R-:W-:Y:S05]  /*8f00*/  @!P0 NANOSLEEP.SYNCS 0x989680 ;  /* 0x009896800000895d */ /* 0x008fea0003900000 */
[----:B------:R-:W3:Y:S02]  /*8f10*/  @!P0 SYNCS.PHASECHK.TRANS64 P0, [R2+URZ+0x240], R4 ;  /* 0x00024004020085a7 */ /* 0x000ee400080010ff */
[----:B---3--:R-:W-:Y:S05]  /*8f20*/  @!P0 BRA `(.L_x_71) ;  /* 0xfffffffc00f08947 */ /* 0x008fea000383ffff */
[----:B------:R-:W-:Y:S05]  /*8f30*/  BRA `(.L_x_199) ;  /* 0xffffffa800907947 */ /* 0x000fea000383ffff */
.L_x_72:
[----:B------:R-:W-:-:S07]  /*8f40*/  MOV R2, UR4 ;  /* 0x0000000400027c02 */ /* 0x000fce0008000f00 */
.L_x_200:
[----:B--2---:R2:W3:Y:S02]  /*8f50*/  SYNCS.PHASECHK.TRANS64.TRYWAIT P0, [R2+URZ+0x1f0], R5 ;  /* 0x0001f005020075a7 */ /* 0x0044e400080011ff */
[----:B---3--:R-:W-:Y:S05]  /*8f60*/  @!P0 NANOSLEEP.SYNCS 0x989680 ;  /* 0x009896800000895d */ /* 0x008fea0003900000 */
[----:B------:R-:W3:Y:S02]  /*8f70*/  @!P0 SYNCS.PHASECHK.TRANS64 P0, [R2+URZ+0x1f0], R5 ;  /* 0x0001f005020085a7 */ /* 0x000ee400080010ff */
[----:B---3--:R-:W-:Y:S05]  /*8f80*/  @!P0 BRA `(.L_x_200) ;  /* 0xfffffffc00f08947 */ /* 0x008fea000383ffff */
[----:B------:R-:W-:Y:S05]  /*8f90*/  BRA `(.L_x_201) ;  /* 0xffffffa800a07947 */ /* 0x000fea000383ffff */
.L_x_73:
[----:B--2---:R2:W3:Y:S02]  /*8fa0*/  SYNCS.PHASECHK.TRANS64.TRYWAIT P1, [R2+URZ+0x1e0], R4 ;  /* 0x0001e004020075a7 */ /* 0x0044e400080211ff */
[----:B---3--:R-:W-:Y:S05]  /*8fb0*/  @!P1 NANOSLEEP.SYNCS 0x989680 ;  /* 0x009896800000995d */ /* 0x008fea0003900000 */
[----:B------:R-:W3:Y:S02]  /*8fc0*/  @!P1 SYNCS.PHASECHK.TRANS64 P1, [R2+URZ+0x1e0], R4 ;  /* 0x0001e004020095a7 */ /* 0x000ee400080210ff */
[----:B---3--:R-:W-:Y:S05]  /*8fd0*/  @!P1 BRA `(.L_x_73) ;  /* 0xfffffffc00f09947 */ /* 0x008fea000383ffff */
[----:B------:R-:W-:Y:S05]  /*8fe0*/  BRA `(.L_x_202) ;  /* 0xffffffa800d07947 */ /* 0x000fea000383ffff */
.L_x_76:
[----:B------:R-:W-:-:S07]  /*8ff0*/  MOV R0, UR4 ;  /* 0x0000000400007c02 */ /* 0x000fce0008000f00 */
.L_x_203:
[----:B--2---:R2:W3:Y:S02]  /*9000*/  SYNCS.PHASECHK.TRANS64.TRYWAIT P0, [R0+URZ+0x1f0], R2 ;  /* 0x0001f002000075a7 */ /* 0x0044e400080011ff */
[----:B---3--:R-:W-:Y:S05]  /*9010*/  @!P0 NANOSLEEP.SYNCS 0x989680 ;  /* 0x009896800000895d */ /* 0x008fea0003900000 */
[----:B------:R-:W3:Y:S02]  /*9020*/  @!P0 SYNCS.PHASECHK.TRANS64 P0, [R0+URZ+0x1f0], R2 ;  /* 0x0001f002000085a7 */ /* 0x000ee400080010ff */
[----:B---3--:R-:W-:Y:S05]  /*9030*/  @!P0 BRA `(.L_x_203) ;  /* 0xfffffffc00f08947 */ /* 0x008fea000383ffff */
[----:B------:R-:W-:Y:S05]  /*9040*/  BRA `(.L_x_75) ;  /* 0xffffffac00247947 */ /* 0x000fea000383ffff */
.L_x_83:
[----:B-1----:R1:W2:Y:S02]  /*9050*/  SYNCS.PHASECHK.TRANS64.TRYWAIT P1, [R0+URZ+0x1e0], R2 ;  /* 0x0001e002000075a7 */ /* 0x0022a400080211ff */
[----:B--2---:R-:W-:Y:S05]  /*9060*/  @!P1 NANOSLEEP.SYNCS 0x989680 ;  /* 0x009896800000995d */ /* 0x004fea0003900000 */
[----:B------:R-:W2:Y:S02]  /*9070*/  @!P1 SYNCS.PHASECHK.TRANS64 P1, [R0+URZ+0x1e0], R2 ;  /* 0x0001e002000095a7 */ /* 0x000ea400080210ff */
[----:B--2---:R-:W-:Y:S05]  /*9080*/  @!P1 BRA `(.L_x_83) ;  /* 0xfffffffc00f09947 */ /* 0x004fea000383ffff */
[----:B------:R-:W-:Y:S05]  /*9090*/  BRA `(.L_x_204) ;  /* 0xffffffb000887947 */ /* 0x000fea000383ffff */
.L_x_84:
[----:B------:R-:W-:-:S07]  /*90a0*/  MOV R2, UR23 ;  /* 0x0000001700027c02 */ /* 0x000fce0008000f00 */
.L_x_205:
[----:B-1----:R1:W2:Y:S02]  /*90b0*/  SYNCS.PHASECHK.TRANS64.TRYWAIT P0, [R2+URZ+0x220], R0 ;  /* 0x00022000020075a7 */ /* 0x0022a400080011ff */
[----:B--2---:R-:W-:Y:S05]  /*90c0*/  @!P0 NANOSLEEP.SYNCS 0x989680 ;  /* 0x009896800000895d */ /* 0x004fea0003900000 */
[----:B------:R-:W2:Y:S02]  /*90d0*/  @!P0 SYNCS.PHASECHK.TRANS64 P0, [R2+URZ+0x220], R0 ;  /* 0x00022000020085a7 */ /* 0x000ea400080010ff */
[----:B--2---:R-:W-:Y:S05]  /*90e0*/  @!P0 BRA `(.L_x_205) ;  /* 0xfffffffc00f08947 */ /* 0x004fea000383ffff */
[----:B------:R-:W-:Y:S05]  /*90f0*/  BRA `(.L_x_206) ;  /* 0xffffffb000d87947 */ /* 0x000fea000383ffff */
.L_x_87:
[----:B------:R-:W-:Y:S07]  /*9100*/  MOV R0, UR5 ;  /* 0x0000000500007c02 */ /* 0x000fee0008000f00 */
.L_x_207:
[----:B-1----:R1:W2:Y:S02]  /*9110*/  SYNCS.PHASECHK.TRANS64.TRYWAIT P0, [R0+URZ], R2 ;  /* 0x00000002000075a7 */ /* 0x0022a400080011ff */
[----:B--2---:R-:W-:Y:S05]  /*9120*/  @!P0 NANOSLEEP.SYNCS 0x989680 ;  /* 0x009896800000895d */ /* 0x004fea0003900000 */
[----:B------:R-:W2:Y:S02]  /*9130*/  @!P0 SYNCS.PHASECHK.TRANS64 P0, [R0+URZ], R2 ;  /* 0x00000002000085a7 */ /* 0x000ea400080010ff */
[----:B--2---:R-:W-:Y:S05]  /*9140*/  @!P0 BRA `(.L_x_207) ;  /* 0xfffffffc00f08947 */ /* 0x004fea000383ffff */
[----:B------:R-:W-:Y:S05]  /*9150*/  BRA `(.L_x_86) ;  /* 0xffffffb000f47947 */ /* 0x000fea000383ffff */
.L_x_90:
[----:B------:R-:W-:-:S07]  /*9160*/  MOV R0, UR4 ;  /* 0x0000000400007c02 */ /* 0x000fce0008000f00 */
.L_x_208:
[----:B--2---:R2:W4:Y:S02]  /*9170*/  SYNCS.PHASECHK.TRANS64.TRYWAIT P0, [R0+URZ], R2 ;  /* 0x00000002000075a7 */ /* 0x00452400080011ff */
[----:B----4-:R-:W-:Y:S05]  /*9180*/  @!P0 NANOSLEEP.SYNCS 0x989680 ;  /* 0x009896800000895d */ /* 0x010fea0003900000 */
[----:B------:R-:W4:Y:S02]  /*9190*/  @!P0 SYNCS.PHASECHK.TRANS64 P0, [R0+URZ], R2 ;  /* 0x00000002000085a7 */ /* 0x000f2400080010ff */
[----:B----4-:R-:W-:Y:S05]  /*91a0*/  @!P0 BRA `(.L_x_208) ;  /* 0xfffffffc00f08947 */ /* 0x010fea000383ffff */
[----:B------:R-:W-:Y:S05]  /*91b0*/  BRA `(.L_x_209) ;  /* 0xffffffb400a87947 */ /* 0x000fea000383ffff */
.L_x_91:
[----:B------:R-:W-:-:S07]  /*91c0*/  MOV R0, UR5 ;  /* 0x0000000500007c02 */ /* 0x000fce0008000f00 */
.L_x_210:
[----:B-1----:R1:W2:Y:S02]  /*91d0*/  SYNCS.PHASECHK.TRANS64.TRYWAIT P0, [R0+URZ], R3 ;  /* 0x00000003000075a7 */ /* 0x0022a400080011ff */
[----:B--2---:R-:W-:Y:S05]  /*91e0*/  @!P0 NANOSLEEP.SYNCS 0x989680 ;  /* 0x009896800000895d */ /* 0x004fea0003900000 */
[----:B------:R-:W2:Y:S02]  /*91f0*/  @!P0 SYNCS.PHASECHK.TRANS64 P0, [R0+URZ], R3 ;  /* 0x00000003000085a7 */ /* 0x000ea400080010ff */
[----:B--2---:R-:W-:Y:S05]  /*9200*/  @!P0 BRA `(.L_x_210) ;  /* 0xfffffffc00f08947 */ /* 0x004fea000383ffff */
[----:B------:R-:W-:Y:S05]  /*9210*/  BRA `(.L_x_211) ;  /* 0xffffffb400b47947 */ /* 0x000fea000383ffff */
.L_x_92:
[----:B------:R-:W-:-:S07]  /*9220*/  MOV R0, UR5 ;  /* 0x0000000500007c02 */ /* 0x000fce0008000f00 */
.L_x_212:
[----:B-1----:R1:W2:Y:S02]  /*9230*/  SYNCS.PHASECHK.TRANS64.TRYWAIT P0, [R0+URZ], R3 ;  /* 0x00000003000075a7 */ /* 0x0022a400080011ff */
[----:B--2---:R-:W-:Y:S05]  /*9240*/  @!P0 NANOSLEEP.SYNCS 0x989680 ;  /* 0x009896800000895d */ /* 0x004fea0003900000 */
[----:B------:R-:W2:Y:S02]  /*9250*/  @!P0 SYNCS.PHASECHK.TRANS64 P0, [R0+URZ], R3 ;  /* 0x00000003000085a7 */ /* 0x000ea400080010ff */
[----:B--2---:R-:W-:Y:S05]  /*9260*/  @!P0 BRA `(.L_x_212) ;  /* 0xfffffffc00f08947 */ /* 0x004fea000383ffff */
[----:B------:R-:W-:Y:S05]  /*9270*/  BRA `(.L_x_213) ;  /* 0xffffffb400c07947 */ /* 0x000fea000383ffff */
.L_x_93:
[----:B-1----:R-:W-:-:S07]  /*9280*/  MOV R0, UR4 ;  /* 0x0000000400007c02 */ /* 0x002fce0008000f00 */
.L_x_214:
[----:B-1----:R1:W2:Y:S02]  /*9290*/  SYNCS.PHASECHK.TRANS64.TRYWAIT P0, [R0+URZ], R2 ;  /* 0x00000002000075a7 */ /* 0x0022a400080011ff */
[----:B--2---:R-:W-:Y:S05]  /*92a0*/  @!P0 NANOSLEEP.SYNCS 0x989680 ;  /* 0x009896800000895d */ /* 0x004fea0003900000 */
[----:B------:R-:W2:Y:S02]  /*92b0*/  @!P0 SYNCS.PHASECHK.TRANS64 P0, [R0+URZ], R2 ;  /* 0x00000002000085a7 */ /* 0x000ea400080010ff */
[----:B--2---:R-:W-:Y:S05]  /*92c0*/  @!P0 BRA `(.L_x_214) ;  /* 0xfffffffc00f08947 */ /* 0x004fea000383ffff */
[----:B------:R-:W-:Y:S05]  /*92d0*/  BRA `(.L_x_215) ;  /* 0xffffffb400cc7947 */ /* 0x000fea000383ffff */
.L_x_98:
[----:B--2---:R2:W3:Y:S02]  /*92e0*/  SYNCS.PHASECHK.TRANS64.TRYWAIT P0, [R8+URZ+0x1e0], R0 ;  /* 0x0001e000080075a7 */ /* 0x0044e400080011ff */
[----:B---3--:R-:W-:Y:S05]  /*92f0*/  @!P0 NANOSLEEP.SYNCS 0x989680 ;  /* 0x009896800000895d */ /* 0x008fea0003900000 */
[----:B------:R-:W3:Y:S02]  /*9300*/  @!P0 SYNCS.PHASECHK.TRANS64 P0, [R8+URZ+0x1e0], R0 ;  /* 0x0001e000080085a7 */ /* 0x000ee400080010ff */
[----:B---3--:R-:W-:Y:S05]  /*9310*/  @!P0 BRA `(.L_x_98) ;  /* 0xfffffffc00f08947 */ /* 0x008fea000383ffff */
[----:B------:R-:W-:Y:S05]  /*9320*/  BRA `(.L_x_216) ;  /* 0xffffffb800f07947 */ /* 0x000fea000383ffff */
.L_x_101:
[----:B--2---:R-:W-:Y:S07]  /*9330*/  MOV R0, UR24 ;  /* 0x0000001800007c02 */ /* 0x004fee0008000f00 */
.L_x_217:
[----:B--2---:R2:W3:Y:S02]  /*9340*/  SYNCS.PHASECHK.TRANS64.TRYWAIT P1, [R0+URZ+0x1d8], R2 ;  /* 0x0001d802000075a7 */ /* 0x0044e400080211ff */
[----:B---3--:R-:W-:Y:S05]  /*9350*/  @!P1 NANOSLEEP.SYNCS 0x989680 ;  /* 0x009896800000995d */ /* 0x008fea0003900000 */
[----:B------:R-:W3:Y:S02]  /*9360*/  @!P1 SYNCS.PHASECHK.TRANS64 P1, [R0+URZ+0x1d8], R2 ;  /* 0x0001d802000095a7 */ /* 0x000ee400080210ff */
[----:B---3--:R-:W-:Y:S05]  /*9370*/  @!P1 BRA `(.L_x_217) ;  /* 0xfffffffc00f09947 */ /* 0x008fea000383ffff */
[----:B------:R-:W-:Y:S05]  /*9380*/  BRA `(.L_x_100) ;  /* 0xffffffc000687947 */ /* 0x000fea000383ffff */
.L_x_104:
[----:B------:R-:W-:Y:S07]  /*9390*/  MOV R0, UR4 ;  /* 0x0000000400007c02 */ /* 0x000fee0008000f00 */
.L_x_218:
[----:B--2---:R2:W3:Y:S02]  /*93a0*/  SYNCS.PHASECHK.TRANS64.TRYWAIT P0, [R0+URZ+0x1b8], R2 ;  /* 0x0001b802000075a7 */ /* 0x0044e400080011ff */
[----:B---3--:R-:W-:Y:S05]  /*93b0*/  @!P0 NANOSLEEP.SYNCS 0x989680 ;  /* 0x009896800000895d */ /* 0x008fea0003900000 */
[----:B------:R-:W3:Y:S02]  /*93c0*/  @!P0 SYNCS.PHASECHK.TRANS64 P0, [R0+URZ+0x1b8], R2 ;  /* 0x0001b802000085a7 */ /* 0x000ee400080010ff */
[----:B---3--:R-:W-:Y:S05]  /*93d0*/  @!P0 BRA `(.L_x_218) ;  /* 0xfffffffc00f08947 */ /* 0x008fea000383ffff */
[----:B------:R-:W-:Y:S05]  /*93e0*/  BRA `(.L_x_219) ;  /* 0xffffffc000c47947 */ /* 0x000fea000383ffff */
.L_x_105:
[----:B------:R-:W-:Y:S07]  /*93f0*/  MOV R2, UR5 ;  /* 0x0000000500027c02 */ /* 0x000fee0008000f00 */
.L_x_220:
[----:B--2---:R2:W3:Y:S02]  /*9400*/  SYNCS.PHASECHK.TRANS64.TRYWAIT P0, [R2+URZ+0x1b8], R0 ;  /* 0x0001b800020075a7 */ /* 0x0044e400080011ff */
[----:B---3--:R-:W-:Y:S05]  /*9410*/  @!P0 NANOSLEEP.SYNCS 0x989680 ;  /* 0x009896800000895d */ /* 0x008fea0003900000 */
[----:B------:R-:W3:Y:S02]  /*9420*/  @!P0 SYNCS.PHASECHK.TRANS64 P0, [R2+URZ+0x1b8], R0 ;  /* 0x0001b800020085a7 */ /* 0x000ee400080010ff */
[----:B---3--:R-:W-:Y:S05]  /*9430*/  @!P0 BRA `(.L_x_220) ;  /* 0xfffffffc00f08947 */ /* 0x008fea000383ffff */
[----:B------:R-:W-:Y:S05]  /*9440*/  BRA `(.L_x_221) ;  /* 0xffffffc4002c7947 */ /* 0x000fea000383ffff */
.L_x_107:
[----:B------:R-:W-:-:S07]  /*9450*/  MOV R0, UR4 ;  /* 0x0000000400007c02 */ /* 0x000fce0008000f00 */
.L_x_222:
[----:B---3--:R3:W4:Y:S02]  /*9460*/  SYNCS.PHASECHK.TRANS64.TRYWAIT P0, [R0+URZ], R2 ;  /* 0x00000002000075a7 */ /* 0x00872400080011ff */
[----:B----4-:R-:W-:Y:S05]  /*9470*/  @!P0 NANOSLEEP.SYNCS 0x989680 ;  /* 0x009896800000895d */ /* 0x010fea0003900000 */
[----:B------:R-:W4:Y:S02]  /*9480*/  @!P0 SYNCS.PHASECHK.TRANS64 P0, [R0+URZ], R2 ;  /* 0x00000002000085a7 */ /* 0x000f2400080010ff */
[----:B----4-:R-:W-:Y:S05]  /*9490*/  @!P0 BRA `(.L_x_222) ;  /* 0xfffffffc00f08947 */ /* 0x010fea000383ffff */
[----:B------:R-:W-:Y:S05]  /*94a0*/  BRA `(.L_x_223) ;  /* 0xffffffc400c07947 */ /* 0x000fea000383ffff */
.L_x_108:
[----:B------:R-:W-:-:S07]  /*94b0*/  MOV R0, UR5 ;  /* 0x0000000500007c02 */ /* 0x000fce0008000f00 */
.L_x_224:
[----:B--2---:R2:W3:Y:S02]  /*94c0*/  SYNCS.PHASECHK.TRANS64.TRYWAIT P0, [R0+URZ], R2 ;  /* 0x00000002000075a7 */ /* 0x0044e400080011ff */
[----:B---3--:R-:W-:Y:S05]  /*94d0*/  @!P0 NANOSLEEP.SYNCS 0x989680 ;  /* 0x009896800000895d */ /* 0x008fea0003900000 */
[----:B------:R-:W3:Y:S02]  /*94e0*/  @!P0 SYNCS.PHASECHK.TRANS64 P0, [R0+URZ], R2 ;  /* 0x00000002000085a7 */ /* 0x000ee400080010ff */
[----:B---3--:R-:W-:Y:S05]  /*94f0*/  @!P0 BRA `(.L_x_224) ;  /* 0xfffffffc00f08947 */ /* 0x008fea000383ffff */
[----:B------:R-:W-:Y:S05]  /*9500*/  BRA `(.L_x_225) ;  /* 0xffffffc400cc7947 */ /* 0x000fea000383ffff */
.L_x_110:
[----:B-1----:R1:W2:Y:S02]  /*9510*/  SYNCS.PHASECHK.TRANS64.TRYWAIT P0, [R0+URZ+0x1e0], R2 ;  /* 0x0001e002000075a7 */ /* 0x0022a400080011ff */
[----:B--2---:R-:W-:Y:S05]  /*9520*/  @!P0 NANOSLEEP.SYNCS 0x989680 ;  /* 0x009896800000895d */ /* 0x004fea0003900000 */
[----:B------:R-:W2:Y:S02]  /*9530*/  @!P0 SYNCS.PHASECHK.TRANS64 P0, [R0+URZ+0x1e0], R2 ;  /* 0x0001e002000085a7 */ /* 0x000ea400080010ff */
[----:B--2---:R-:W-:Y:S05]  /*9540*/  @!P0 BRA `(.L_x_110) ;  /* 0xfffffffc00f08947 */ /* 0x004fea000383ffff */
[----:B------:R-:W-:Y:S05]  /*9550*/  BRA `(.L_x_226) ;  /* 0xffffffc800b87947 */ /* 0x000fea000383ffff */
.L_x_120:
[----:B-1----:R1:W3:Y:S02]  /*9560*/  SYNCS.PHASECHK.TRANS64.TRYWAIT P1, [R2+URZ+0x1a0], R4 ;  /* 0x0001a004020075a7 */ /* 0x0022e400080211ff */
[----:B---3--:R-:W-:Y:S05]  /*9570*/  @!P1 NANOSLEEP.SYNCS 0x989680 ;  /* 0x009896800000995d */ /* 0x008fea0003900000 */
[----:B------:R-:W3:Y:S02]  /*9580*/  @!P1 SYNCS.PHASECHK.TRANS64 P1, [R2+URZ+0x1a0], R4 ;  /* 0x0001a004020095a7 */ /* 0x000ee400080210ff */
[----:B---3--:R-:W-:Y:S05]  /*9590*/  @!P1 BRA `(.L_x_120) ;  /* 0xfffffffc00f09947 */ /* 0x008fea000383ffff */
[----:B------:R-:W-:Y:S05]  /*95a0*/  BRA `(.L_x_119) ;  /* 0xffffffd800287947 */ /* 0x000fea000383ffff */
.L_x_122:
[----:B-1----:R1:W2:Y:S02]  /*95b0*/  SYNCS.PHASECHK.TRANS64.TRYWAIT P0, [R27+URZ+0x200], R3 ;  /* 0x000200031b0075a7 */ /* 0x0022a400080011ff */
[----:B--2---:R-:W-:Y:S05]  /*95c0*/  @!P0 NANOSLEEP.SYNCS 0x989680 ;  /* 0x009896800000895d */ /* 0x004fea0003900000 */
[----:B------:R-:W2:Y:S02]  /*95d0*/  @!P0 SYNCS.PHASECHK.TRANS64 P0, [R27+URZ+0x200], R3 ;  /* 0x000200031b0085a7 */ /* 0x000ea400080010ff */
[----:B--2---:R-:W-:Y:S05]  /*95e0*/  @!P0 BRA `(.L_x_122) ;  /* 0xfffffffc00f08947 */ /* 0x004fea000383ffff */
[----:B------:R-:W-:Y:S05]  /*95f0*/  BRA `(.L_x_121) ;  /* 0xffffffd800787947 */ /* 0x000fea000383ffff */
.L_x_133:
[----:B-1----:R1:W2:Y:S02]  /*9600*/  SYNCS.PHASECHK.TRANS64.TRYWAIT P0, [R2+URZ+0x1a0], R63 ;  /* 0x0001a03f020075a7 */ /* 0x0022a400080011ff */
[----:B--2---:R-:W-:Y:S05]  /*9610*/  @!P0 NANOSLEEP.SYNCS 0x989680 ;  /* 0x009896800000895d */ /* 0x004fea0003900000 */
[----:B------:R-:W2:Y:S02]  /*9620*/  @!P0 SYNCS.PHASECHK.TRANS64 P0, [R2+URZ+0x1a0], R63 ;  /* 0x0001a03f020085a7 */ /* 0x000ea400080010ff */
[----:B--2---:R-:W-:Y:S05]  /*9630*/  @!P0 BRA `(.L_x_133) ;  /* 0xfffffffc00f08947 */ /* 0x004fea000383ffff */
[----:B------:R-:W-:Y:S05]  /*9640*/  BRA `(.L_x_132) ;  /* 0xffffffe0008c7947 */ /* 0x000fea000383ffff */
        .weak           $__internal_0_$__cuda_sm10x_tcgen05_guardrail_trap_col_being_dealloced_not_returned_by_alloc
        .type           $__internal_0_$__cuda_sm10x_tcgen05_guardrail_trap_col_being_dealloced_not_returned_by_alloc,@function
        .size           $__internal_0_$__cuda_sm10x_tcgen05_guardrail_trap_col_being_dealloced_not_returned_by_alloc,($__internal_1_$__cuda_sm10x_tcgen05_guardrail_trap_phase_invalid_during_alloc - $__internal_0_$__cuda_sm10x_tcgen05_guardrail_trap_col_being_dealloced_not_returned_by_alloc)
$__internal_0_$__cuda_sm10x_tcgen05_guardrail_trap_col_being_dealloced_not_returned_by_alloc:
[----:B------:R-:W-:Y:S05]  /*9650*/  BPT.TRAP 0x1 ;  /* 0x000000040000795c */ /* 0x000fea0000300000 */
[----:B------:R-:W-:-:S04]  /*9660*/  HFMA2 R3, -RZ, RZ, 0, 0 ;  /* 0x00000000ff037431 */ /* 0x000fc800000001ff */
[----:B------:R-:W-:Y:S05]  /*9670*/  RET.REL.NODEC R2 `(_ZN7cutlass13device_kernelINS_4gemm6kernel13GemmUniversalIN4cute5tupleIJiiiiEEENS1_10collective13CollectiveMmaINS1_35MainloopSm100TmaUmmaWarpSpecializedILi26ELi2ELi4ENS5_IJNS4_1CILi2EEENSA_ILi1EEESC_EEEEENS5_IJNSA_ILi64EEESF_NSA_ILi32EEEEEENS_6half_tENS5_IJlSC_lEEESI_SJ_NS4_8TiledMMAINS4_8MMA_AtomIJNS4_20SM100_MMA_F16BF16_SSISI_SI_fLi64ELi64ELNS4_4UMMA5MajorE0ELSO_0ELNSN_7ScaleInE0ELSP_0EEEEEENS4_6LayoutINS5_IJSC_SC_SC_EEENS5_IJNSA_ILi0EEESU_SU_EEEEENS5_IJNS4_10UnderscoreESX_SX_EEEEENS4_13SM90_TMA_LOADENS4_14ComposedLayoutINS4_7SwizzleILi2ELi4ELi3EEENS4_18smem_ptr_flag_bitsILi16EEENSS_INS5_IJNSA_ILi8EEESG_EEENS5_IJSG_SC_EEEEEEEvNS4_8identityENS4_23SM90_TMA_LOAD_MULTICASTES1A_vS1B_EENS_8epilogue10collective18CollectiveEpilogueINS1E_23Sm100TmaWarpSpecializedILi3ELi2ELi16ELb1ELb0EEEJSH_NS5_IJNSS_ISF_SC_EENSS_ISG_SC_EEEEESI_SJ_SI_SJ_NS1E_6fusion15FusionCallbacksIS1I_NS1M_17LinearCombinationISI_fSI_fLNS_15FloatRoundStyleE2EEESH_S1L_JEEENS4_5SM1004TMEM4LOAD26SM100_TMEM_LOAD_16dp256b4xES10_S1A_NS4_17SM75_U32x4_LDSM_NENS4_14SM90_TMA_STOREES1A_NS4_17SM90_U32x4_STSM_NENS4_39AutoVectorizingCopyWithAssumedAlignmentILi128EEEEEEvvEEEEvNT_6ParamsE) ;  /* 0xffffff6802607950 */ /* 0x000fea0003c3ffff */
        .weak           $__internal_1_$__cuda_sm10x_tcgen05_guardrail_trap_phase_invalid_during_alloc
        .type           $__internal_1_$__cuda_sm10x_tcgen05_guardrail_trap_phase_invalid_during_alloc,@function
        .size           $__internal_1_$__cuda_sm10x_tcgen05_guardrail_trap_phase_invalid_during_alloc,($__internal_2_$__cuda_sm10x_tcgen05_guardrail_trap_unallocated_columns_being_dealloced - $__internal_1_$__cuda_sm10x_tcgen05_guardrail_trap_phase_invalid_during_alloc)
$__internal_1_$__cuda_sm10x_tcgen05_guardrail_trap_phase_invalid_during_alloc:
[----:B------:R-:W-:Y:S05]  /*9680*/  BPT.TRAP 0x1 ;  /* 0x000000040000795c */ /* 0x000fea0000300000 */
[----:B------:R-:W-:-:S04]  /*9690*/  MOV R5, 0x0 ;  /* 0x0000000000057802 */ /* 0x000fc80000000f00 */
[----:B------:R-:W-:Y:S05]  /*96a0*/  RET.REL.NODEC R4 `(_ZN7cutlass13device_kernelINS_4gemm6kernel13GemmUniversalIN4cute5tupleIJiiiiEEENS1_10collective13CollectiveMmaINS1_35MainloopSm100TmaUmmaWarpSpecializedILi26ELi2ELi4ENS5_IJNS4_1CILi2EEENSA_ILi1EEESC_EEEEENS5_IJNSA_ILi64EEESF_NSA_ILi32EEEEEENS_6half_tENS5_IJlSC_lEEESI_SJ_NS4_8TiledMMAINS4_8MMA_AtomIJNS4_20SM100_MMA_F16BF16_SSISI_SI_fLi64ELi64ELNS4_4UMMA5MajorE0ELSO_0ELNSN_7ScaleInE0ELSP_0EEEEEENS4_6LayoutINS5_IJSC_SC_SC_EEENS5_IJNSA_ILi0EEESU_SU_EEEEENS5_IJNS4_10UnderscoreESX_SX_EEEEENS4_13SM90_TMA_LOADENS4_14ComposedLayoutINS4_7SwizzleILi2ELi4ELi3EEENS4_18smem_ptr_flag_bitsILi16EEENSS_INS5_IJNSA_ILi8EEESG_EEENS5_IJSG_SC_EEEEEEEvNS4_8identityENS4_23SM90_TMA_LOAD_MULTICASTES1A_vS1B_EENS_8epilogue10collective18CollectiveEpilogueINS1E_23Sm100TmaWarpSpecializedILi3ELi2ELi16ELb1ELb0EEEJSH_NS5_IJNSS_ISF_SC_EENSS_ISG_SC_EEEEESI_SJ_SI_SJ_NS1E_6fusion15FusionCallbacksIS1I_NS1M_17LinearCombinationISI_fSI_fLNS_15FloatRoundStyleE2EEESH_S1L_JEEENS4_5SM1004TMEM4LOAD26SM100_TMEM_LOAD_16dp256b4xES10_S1A_NS4_17SM75_U32x4_LDSM_NENS4_14SM90_TMA_STOREES1A_NS4_17SM90_U32x4_STSM_NENS4_39AutoVectorizingCopyWithAssumedAlignmentILi128EEEEEEvvEEEEvNT_6ParamsE) ;  /* 0xffffff6804547950 */ /* 0x000fea0003c3ffff */
        .weak           $__internal_2_$__cuda_sm10x_tcgen05_guardrail_trap_unallocated_columns_being_dealloced
        .type           $__internal_2_$__cuda_sm10x_tcgen05_guardrail_trap_unallocated_columns_being_dealloced,@function
        .size           $__internal_2_$__cuda_sm10x_tcgen05_guardrail_trap_unallocated_columns_being_dealloced,(.L_x_228 - $__internal_2_$__cuda_sm10x_tcgen05_guardrail_trap_unallocated_columns_being_dealloced)
$__internal_2_$__cuda_sm10x_tcgen05_guardrail_trap_unallocated_columns_being_dealloced:
[----:B------:R-:W-:Y:S05]  /*96b0*/  BPT.TRAP 0x1 ;  /* 0x000000040000795c */ /* 0x000fea0000300000 */
[----:B------:R-:W-:-:S04]  /*96c0*/  HFMA2 R3, -RZ, RZ, 0, 0 ;  /* 0x00000000ff037431 */ /* 0x000fc800000001ff */
[----:B------:R-:W-:Y:S05]  /*96d0*/  RET.REL.NODEC R2 `(_ZN7cutlass13device_kernelINS_4gemm6kernel13GemmUniversalIN4cute5tupleIJiiiiEEENS1_10collective13CollectiveMmaINS1_35MainloopSm100TmaUmmaWarpSpecializedILi26ELi2ELi4ENS5_IJNS4_1CILi2EEENSA_ILi1EEESC_EEEEENS5_IJNSA_ILi64EEESF_NSA_ILi32EEEEEENS_6half_tENS5_IJlSC_lEEESI_SJ_NS4_8TiledMMAINS4_8MMA_AtomIJNS4_20SM100_MMA_F16BF16_SSISI_SI_fLi64ELi64ELNS4_4UMMA5MajorE0ELSO_0ELNSN_7ScaleInE0ELSP_0EEEEEENS4_6LayoutINS5_IJSC_SC_SC_EEENS5_IJNSA_ILi0EEESU_SU_EEEEENS5_IJNS4_10UnderscoreESX_SX_EEEEENS4_13SM90_TMA_LOADENS4_14ComposedLayoutINS4_7SwizzleILi2ELi4ELi3EEENS4_18smem_ptr_flag_bitsILi16EEENSS_INS5_IJNSA_ILi8EEESG_EEENS5_IJSG_SC_EEEEEEEvNS4_8identityENS4_23SM90_TMA_LOAD_MULTICASTES1A_vS1B_EENS_8epilogue10collective18CollectiveEpilogueINS1E_23Sm100TmaWarpSpecializedILi3ELi2ELi16ELb1ELb0EEEJSH_NS5_IJNSS_ISF_SC_EENSS_ISG_SC_EEEEESI_SJ_SI_SJ_NS1E_6fusion15FusionCallbacksIS1I_NS1M_17LinearCombinationISI_fSI_fLNS_15FloatRoundStyleE2EEESH_S1L_JEEENS4_5SM1004TMEM4LOAD26SM100_TMEM_LOAD_16dp256b4xES10_S1A_NS4_17SM75_U32x4_LDSM_NENS4_14SM90_TMA_STOREES1A_NS4_17SM90_U32x4_STSM_NENS4_39AutoVectorizingCopyWithAssumedAlignmentILi128EEEEEEvvEEEEvNT_6ParamsE) ;  /* 0xffffff6802487950 */ /* 0x000fea0003c3ffff */
.L_x_227:
[----:B------:R-:W-:-:S00]  /*96e0*/  BRA `(.L_x_227) ;  /* 0xfffffffc00fc7947 */ /* 0x000fc0000383ffff */
[----:B------:R-:W-:-:S00]  /*96f0*/  NOP ;  /* 0x0000000000007918 */ /* 0x000fc00000000000 */
        /* <DEDUP_REMOVED lines=8> */
.L_x_228:


//--------------------- .nv.global.init           --------------------------
	.section	.nv.global.init,"aw",@progbits
.nv.global.init:
	.type		$str$27,@object
	.size		$str$27,($str$28 - $str$27)
$str$27:
        /*0000*/ 	.byte	0x28, 0x61, 0x64, 0x64, 0x72, 0x65, 0x73, 0x73, 0x20, 0x26, 0x20, 0x6d, 0x61, 0x73, 0x6b, 0x29
        /*0010*/ 	.byte	0x20, 0x3d, 0x3d, 0x20, 0x30, 0x00
	.type		$str$28,@object
	.size		$str$28,($str$26 - $str$28)
$str$28:
        /*0016*/ 	.byte	0x2f, 0x74, 0x6d, 0x70, 0x2f, 0x63, 0x75, 0x74, 0x6c, 0x61, 0x73, 0x73, 0x5f, 0x73, 0x77, 0x65
        /*0026*/ 	.byte	0x65, 0x70, 0x5f, 0x73, 0x72, 0x63, 0x2f, 0x69, 0x6e, 0x63, 0x6c, 0x75, 0x64, 0x65, 0x2f, 0x63
        /*0036*/ 	.byte	0x75, 0x74, 0x65, 0x2f, 0x70, 0x6f, 0x69, 0x6e, 0x74, 0x65, 0x72, 0x5f, 0x66, 0x6c, 0x61, 0x67
        /*0046*/ 	.byte	0x67, 0x65, 0x64, 0x2e, 0x68, 0x70, 0x70, 0x00
	.type		$str$26,@object
	.size		$str$26,($str$25 - $str$26)
$str$26:
        /*004e*/ 	.byte	0x2f, 0x74, 0x6d, 0x70, 0x2f, 0x63, 0x75, 0x74, 0x6c, 0x61, 0x73, 0x73, 0x5f, 0x73, 0x77, 0x65
        /*005e*/ 	.byte	0x65, 0x70, 0x5f, 0x73, 0x72, 0x63, 0x2f, 0x69, 0x6e, 0x63, 0x6c, 0x75, 0x64, 0x65, 0x2f, 0x63
        /*006e*/ 	.byte	0x75, 0x74, 0x65, 0x2f, 0x61, 0x74, 0x6f, 0x6d, 0x2f, 0x63, 0x6f, 0x70, 0x79, 0x5f, 0x74, 0x72
        /*007e*/ 	.byte	0x61, 0x69, 0x74, 0x73, 0x5f, 0x73, 0x6d, 0x31, 0x30, 0x30, 0x2e, 0x68, 0x70, 0x70, 0x00
	.type		$str$25,@object
	.size		$str$25,(__unnamed_1 - $str$25)
$str$25:
        /*008d*/ 	.byte	0x28, 0x28, 0x75, 0x69, 0x6e, 0x74, 0x33, 0x32, 0x5f, 0x74, 0x28, 0x74, 0x68, 0x72, 0x65, 0x61
        /*009d*/ 	.byte	0x64, 0x49, 0x64, 0x78, 0x2e, 0x78, 0x29, 0x20, 0x2f, 0x20, 0x33, 0x32, 0x29, 0x20, 0x25, 0x20
        /*00ad*/ 	.byte	0x34, 0x29, 0x20, 0x3d, 0x3d, 0x20, 0x28, 0x28, 0x28, 0x74, 0x6d, 0x65, 0x6d, 0x5f, 0x61, 0x64
        /*00bd*/ 	.byte	0x64, 0x72, 0x20, 0x3e, 0x3e, 0x20, 0x31, 0x36, 0x29, 0x20, 0x2f, 0x20, 0x33, 0x32, 0x29, 0x20
        /*00cd*/ 	.byte	0x25, 0x20, 0x34, 0x29, 0x00
	.type		__unnamed_1,@object
	.size		__unnamed_1,(__unnamed_2 - __unnamed_1)
__unnamed_1:
        /*00d2*/ 	.byte	0x61, 0x75, 0x74, 0x6f, 0x20, 0x63, 0x75, 0x74, 0x65, 0x3a, 0x3a, 0x61, 0x73, 0x5f, 0x70, 0x6f
        /* <DEDUP_REMOVED lines=24> */
        /*0262*/ 	.byte	0x3e, 0x3e, 0x3e, 0x5d, 0x00
	.type		__unnamed_2,@object
	.size		__unnamed_2,(.L_2 - __unnamed_2)
__unnamed_2:
        /* <DEDUP_REMOVED lines=46> */
.L_2:


//--------------------- .nv.shared._ZN7cutlass13device_kernelINS_4gemm6kernel13GemmUniversalIN4cute5tupleIJiiiiEEENS1_10collective13CollectiveMmaINS1_35MainloopSm100TmaUmmaWarpSpecializedILi26ELi2ELi4ENS5_IJNS4_1CILi2EEENSA_ILi1EEESC_EEEEENS5_IJNSA_ILi64EEESF_NSA_ILi32EEEEEENS_6half_tENS5_IJlSC_lEEESI_SJ_NS4_8TiledMMAINS4_8MMA_AtomIJNS4_20SM100_MMA_F16BF16_SSISI_SI_fLi64ELi64ELNS4_4UMMA5MajorE0ELSO_0ELNSN_7ScaleInE0ELSP_0EEEEEENS4_6LayoutINS5_IJSC_SC_SC_EEENS5_IJNSA_ILi0EEESU_SU_EEEEENS5_IJNS4_10UnderscoreESX_SX_EEEEENS4_13SM90_TMA_LOADENS4_14ComposedLayoutINS4_7SwizzleILi2ELi4ELi3EEENS4_18smem_ptr_flag_bitsILi16EEENSS_INS5_IJNSA_ILi8EEESG_EEENS5_IJSG_SC_EEEEEEEvNS4_8identityENS4_23SM90_TMA_LOAD_MULTICASTES1A_vS1B_EENS_8epilogue10collective18CollectiveEpilogueINS1E_23Sm100TmaWarpSpecializedILi3ELi2ELi16ELb1ELb0EEEJSH_NS5_IJNSS_ISF_SC_EENSS_ISG_SC_EEEEESI_SJ_SI_SJ_NS1E_6fusion15FusionCallbacksIS1I_NS1M_17LinearCombinationISI_fSI_fLNS_15FloatRoundStyleE2EEESH_S1L_JEEENS4_5SM1004TMEM4LOAD26SM100_TMEM_LOAD_16dp256b4xES10_S1A_NS4_17SM75_U32x4_LDSM_NENS4_14SM90_TMA_STOREES1A_NS4_17SM90_U32x4_STSM_NENS4_39AutoVectorizingCopyWithAssumedAlignmentILi128EEEEEEvvEEEEvNT_6ParamsE --------------------------
	.section	.nv.shared._ZN7cutlass13device_kernelINS_4gemm6kernel13GemmUniversalIN4cute5tupleIJiiiiEEENS1_10collective13CollectiveMmaINS1_35MainloopSm100TmaUmmaWarpSpecializedILi26ELi2ELi4ENS5_IJNS4_1CILi2EEENSA_ILi1EEESC_EEEEENS5_IJNSA_ILi64EEESF_NSA_ILi32EEEEEENS_6half_tENS5_IJlSC_lEEESI_SJ_NS4_8TiledMMAINS4_8MMA_AtomIJNS4_20SM100_MMA_F16BF16_SSISI_SI_fLi64ELi64ELNS4_4UMMA5MajorE0ELSO_0ELNSN_7ScaleInE0ELSP_0EEEEEENS4_6LayoutINS5_IJSC_SC_SC_EEENS5_IJNSA_ILi0EEESU_SU_EEEEENS5_IJNS4_10UnderscoreESX_SX_EEEEENS4_13SM90_TMA_LOADENS4_14ComposedLayoutINS4_7SwizzleILi2ELi4ELi3EEENS4_18smem_ptr_flag_bitsILi16EEENSS_INS5_IJNSA_ILi8EEESG_EEENS5_IJSG_SC_EEEEEEEvNS4_8identityENS4_23SM90_TMA_LOAD_MULTICASTES1A_vS1B_EENS_8epilogue10collective18CollectiveEpilogueINS1E_23Sm100TmaWarpSpecializedILi3ELi2ELi16ELb1ELb0EEEJSH_NS5_IJNSS_ISF_SC_EENSS_ISG_SC_EEEEESI_SJ_SI_SJ_NS1E_6fusion15FusionCallbacksIS1I_NS1M_17LinearCombinationISI_fSI_fLNS_15FloatRoundStyleE2EEESH_S1L_JEEENS4_5SM1004TMEM4LOAD26SM100_TMEM_LOAD_16dp256b4xES10_S1A_NS4_17SM75_U32x4_LDSM_NENS4_14SM90_TMA_STOREES1A_NS4_17SM90_U32x4_STSM_NENS4_39AutoVectorizingCopyWithAssumedAlignmentILi128EEEEEEvvEEEEvNT_6ParamsE,"aw",@nobits
	.sectionflags	@""
	.align	16
	.zero		1024


//--------------------- .nv.shared.reserved.0     --------------------------
	.section	.nv.shared.reserved.0,"aw",@nobits
	.weak		__nv_reservedSMEM_offset_0_alias
	.size		__nv_reservedSMEM_offset_0_alias, 0, 64
	.other		__nv_reservedSMEM_offset_0_alias,@"STO_CUDA_RESERVED_SHARED STV_DEFAULT"
__nv_reservedSMEM_offset_0_alias:
	.zero		0
.nv.shared.reserved.0:
	.zero		64
	.weak		__nv_reservedSMEM_tcgen05_partition
	.type		__nv_reservedSMEM_tcgen05_partition,@object
	.size		__nv_reservedSMEM_tcgen05_partition,(.L_0 - __nv_reservedSMEM_tcgen05_partition)
__nv_reservedSMEM_tcgen05_partition:
	.zero		32
.L_0:


//--------------------- .nv.global                --------------------------
	.section	.nv.global,"aw",@nobits
.nv.global:
	.type		_ZN39_INTERNAL_80c8bd34_4_k_cu_a58494cc_67984cute1_E,@object
	.size		_ZN39_INTERNAL_80c8bd34_4_k_cu_a58494cc_67984cute1_E,(_ZN39_INTERNAL_80c8bd34_4_k_cu_a58494cc_67984cuda3std3__45__cpo6cbeginE - _ZN39_INTERNAL_80c8bd34_4_k_cu_a58494cc_67984cute1_E)
_ZN39_INTERNAL_80c8bd34_4_k_cu_a58494cc_67984cute1_E:
	.zero		1
	.type		_ZN39_INTERNAL_80c8bd34_4_k_cu_a58494cc_67984cuda3std3__45__cpo6cbeginE,@object
	.size		_ZN39_INTERNAL_80c8bd34_4_k_cu_a58494cc_67984cuda3std3__45__cpo6cbeginE,(_ZN39_INTERNAL_80c8bd34_4_k_cu_a58494cc_67984cuda3std3__48in_placeE - _ZN39_INTERNAL_80c8bd34_4_k_cu_a58494cc_67984cuda3std3__45__cpo6cbeginE)
_ZN39_INTERNAL_80c8bd34_4_k_cu_a58494cc_67984cuda3std3__45__cpo6cbeginE:
	.zero		1
	.type		_ZN39_INTERNAL_80c8bd34_4_k_cu_a58494cc_67984cuda3std3__48in_placeE,@object
	.size		_ZN39_INTERNAL_80c8bd34_4_k_cu_a58494cc_67984cuda3std3__48in_placeE,(_ZN39_INTERNAL_80c8bd34_4_k_cu_a58494cc_67984cuda3std6ranges3__45__cpo9iter_moveE - _ZN39_INTERNAL_80c8bd34_4_k_cu_a58494cc_67984cuda3std3__48in_placeE)
_ZN39_INTERNAL_80c8bd34_4_k_cu_a58494cc_67984cuda3std3__48in_placeE:
	.zero		1
	.type		_ZN39_INTERNAL_80c8bd34_4_k_cu_a58494cc_67984cuda3std6ranges3__45__cpo9iter_moveE,@object
	.size		_ZN39_INTERNAL_80c8bd34_4_k_cu_a58494cc_67984cuda3std6ranges3__45__cpo9iter_moveE,(_ZN39_INTERNAL_80c8bd34_4_k_cu_a58494cc_67984cuda3std3__45__cpo5beginE - _ZN39_INTERNAL_80c8bd34_4_k_cu_a58494cc_67984cuda3std6ranges3__45__cpo9iter_moveE)
_ZN39_INTERNAL_80c8bd34_4_k_cu_a58494cc_67984cuda3std6ranges3__45__cpo9iter_moveE:
	.zero		1
	.type		_ZN39_INTERNAL_80c8bd34_4_k_cu_a58494cc_67984cuda3std3__45__cpo5beginE,@object
	.size		_ZN39_INTERNAL_80c8bd34_4_k_cu_a58494cc_67984cuda3std3__45__cpo5beginE,(_ZN39_INTERNAL_80c8bd34_4_k_cu_a58494cc_67984cuda3std3__441_GLOBAL__N__80c8bd34_4_k_cu_a58494cc_67986ignoreE - _ZN39_INTERNAL_80c8bd34_4_k_cu_a58494cc_67984cuda3std3__45__cpo5beginE)
_ZN39_INTERNAL_80c8bd34_4_k_cu_a58494cc_67984cuda3std3__45__cpo5beginE:
	.zero		1
	.type		_ZN39_INTERNAL_80c8bd34_4_k_cu_a58494cc_67984cuda3std3__441_GLOBAL__N__80c8bd34_4_k_cu_a58494cc_67986ignoreE,@object
	.size		_ZN39_INTERNAL_80c8bd34_4_k_cu_a58494cc_67984cuda3std3__441_GLOBAL__N__80c8bd34_4_k_cu_a58494cc_67986ignoreE,(_ZN39_INTERNAL_80c8bd34_4_k_cu_a58494cc_67984cute7productE - _ZN39_INTERNAL_80c8bd34_4_k_cu_a58494cc_67984cuda3std3__441_GLOBAL__N__80c8bd34_4_k_cu_a58494cc_67986ignoreE)
_ZN39_INTERNAL_80c8bd34_4_k_cu_a58494cc_67984cuda3std3__441_GLOBAL__N__80c8bd34_4_k_cu_a58494cc_67986ignoreE:
	.zero		1
	.type		_ZN39_INTERNAL_80c8bd34_4_k_cu_a58494cc_67984cute7productE,@object
	.size		_ZN39_INTERNAL_80c8bd34_4_k_cu_a58494cc_67984cute7productE,(_ZN39_INTERNAL_80c8bd34_4_k_cu_a58494cc_67984cuda3std3__45__cpo3endE - _ZN39_INTERNAL_80c8bd34_4_k_cu_a58494cc_67984cute7productE)
_ZN39_INTERNAL_80c8bd34_4_k_cu_a58494cc_67984cute7productE:
	.zero		1
	.type		_ZN39_INTERNAL_80c8bd34_4_k_cu_a58494cc_67984cuda3std3__45__cpo3endE,@object
	.size		_ZN39_INTERNAL_80c8bd34_4_k_cu_a58494cc_67984cuda3std3__45__cpo3endE,(_ZN39_INTERNAL_80c8bd34_4_k_cu_a58494cc_67984cuda3std3__419piecewise_constructE - _ZN39_INTERNAL_80c8bd34_4_k_cu_a58494cc_67984cuda3std3__45__cpo3endE)
_ZN39_INTERNAL_80c8bd34_4_k_cu_a58494cc_67984cuda3std3__45__cpo3endE:
	.zero		1
	.type		_ZN39_INTERNAL_80c8bd34_4_k_cu_a58494cc_67984cuda3std3__419piecewise_constructE,@object
	.size		_ZN39_INTERNAL_80c8bd34_4_k_cu_a58494cc_67984cuda3std3__419piecewise_constructE,(_ZN39_INTERNAL_80c8bd34_4_k_cu_a58494cc_67984cuda3std3__45__cpo4cendE - _ZN39_INTERNAL_80c8bd34_4_k_cu_a58494cc_67984cuda3std3__419piecewise_constructE)
_ZN39_INTERNAL_80c8bd34_4_k_cu_a58494cc_67984cuda3std3__419piecewise_constructE:
	.zero		1
	.type		_ZN39_INTERNAL_80c8bd34_4_k_cu_a58494cc_67984cuda3std3__45__cpo4cendE,@object
	.size		_ZN39_INTERNAL_80c8bd34_4_k_cu_a58494cc_67984cuda3std3__45__cpo4cendE,(_ZN39_INTERNAL_80c8bd34_4_k_cu_a58494cc_67984cuda3std6ranges3__45__cpo4swapE - _ZN39_INTERNAL_80c8bd34_4_k_cu_a58494cc_67984cuda3std3__45__cpo4cendE)
_ZN39_INTERNAL_80c8bd34_4_k_cu_a58494cc_67984cuda3std3__45__cpo4cendE:
	.zero		1
	.type		_ZN39_INTERNAL_80c8bd34_4_k_cu_a58494cc_67984cuda3std6ranges3__45__cpo4swapE,@object
	.size		_ZN39_INTERNAL_80c8bd34_4_k_cu_a58494cc_67984cuda3std6ranges3__45__cpo4swapE,(.L_10 - _ZN39_INTERNAL_80c8bd34_4_k_cu_a58494cc_67984cuda3std6ranges3__45__cpo4swapE)
_ZN39_INTERNAL_80c8bd34_4_k_cu_a58494cc_67984cuda3std6ranges3__45__cpo4swapE:
	.zero		1
.L_10:


//--------------------- .nv.constant0._ZN7cutlass13device_kernelINS_4gemm6kernel13GemmUniversalIN4cute5tupleIJiiiiEEENS1_10collective13CollectiveMmaINS1_35MainloopSm100TmaUmmaWarpSpecializedILi26ELi2ELi4ENS5_IJNS4_1CILi2EEENSA_ILi1EEESC_EEEEENS5_IJNSA_ILi64EEESF_NSA_ILi32EEEEEENS_6half_tENS5_IJlSC_lEEESI_SJ_NS4_8TiledMMAINS4_8MMA_AtomIJNS4_20SM100_MMA_F16BF16_SSISI_SI_fLi64ELi64ELNS4_4UMMA5MajorE0ELSO_0ELNSN_7ScaleInE0ELSP_0EEEEEENS4_6LayoutINS5_IJSC_SC_SC_EEENS5_IJNSA_ILi0EEESU_SU_EEEEENS5_IJNS4_10UnderscoreESX_SX_EEEEENS4_13SM90_TMA_LOADENS4_14ComposedLayoutINS4_7SwizzleILi2ELi4ELi3EEENS4_18smem_ptr_flag_bitsILi16EEENSS_INS5_IJNSA_ILi8EEESG_EEENS5_IJSG_SC_EEEEEEEvNS4_8identityENS4_23SM90_TMA_LOAD_MULTICASTES1A_vS1B_EENS_8epilogue10collective18CollectiveEpilogueINS1E_23Sm100TmaWarpSpecializedILi3ELi2ELi16ELb1ELb0EEEJSH_NS5_IJNSS_ISF_SC_EENSS_ISG_SC_EEEEESI_SJ_SI_SJ_NS1E_6fusion15FusionCallbacksIS1I_NS1M_17LinearCombinationISI_fSI_fLNS_15FloatRoundStyleE2EEESH_S1L_JEEENS4_5SM1004TMEM4LOAD26SM100_TMEM_LOAD_16dp256b4xES10_S1A_NS4_17SM75_U32x4_LDSM_NENS4_14SM90_TMA_STOREES1A_NS4_17SM90_U32x4_STSM_NENS4_39AutoVectorizingCopyWithAssumedAlignmentILi128EEEEEEvvEEEEvNT_6ParamsE --------------------------
	.section	.nv.constant0._ZN7cutlass13device_kernelINS_4gemm6kernel13GemmUniversalIN4cute5tupleIJiiiiEEENS1_10collective13CollectiveMmaINS1_35MainloopSm100TmaUmmaWarpSpecializedILi26ELi2ELi4ENS5_IJNS4_1CILi2EEENSA_ILi1EEESC_EEEEENS5_IJNSA_ILi64EEESF_NSA_ILi32EEEEEENS_6half_tENS5_IJlSC_lEEESI_SJ_NS4_8TiledMMAINS4_8MMA_AtomIJNS4_20SM100_MMA_F16BF16_SSISI_SI_fLi64ELi64ELNS4_4UMMA5MajorE0ELSO_0ELNSN_7ScaleInE0ELSP_0EEEEEENS4_6LayoutINS5_IJSC_SC_SC_EEENS5_IJNSA_ILi0EEESU_SU_EEEEENS5_IJNS4_10UnderscoreESX_SX_EEEEENS4_13SM90_TMA_LOADENS4_14ComposedLayoutINS4_7SwizzleILi2ELi4ELi3EEENS4_18smem_ptr_flag_bitsILi16EEENSS_INS5_IJNSA_ILi8EEESG_EEENS5_IJSG_SC_EEEEEEEvNS4_8identityENS4_23SM90_TMA_LOAD_MULTICASTES1A_vS1B_EENS_8epilogue10collective18CollectiveEpilogueINS1E_23Sm100TmaWarpSpecializedILi3ELi2ELi16ELb1ELb0EEEJSH_NS5_IJNSS_ISF_SC_EENSS_ISG_SC_EEEEESI_SJ_SI_SJ_NS1E_6fusion15FusionCallbacksIS1I_NS1M_17LinearCombinationISI_fSI_fLNS_15FloatRoundStyleE2EEESH_S1L_JEEENS4_5SM1004TMEM4LOAD26SM100_TMEM_LOAD_16dp256b4xES10_S1A_NS4_17SM75_U32x4_LDSM_NENS4_14SM90_TMA_STOREES1A_NS4_17SM90_U32x4_STSM_NENS4_39AutoVectorizingCopyWithAssumedAlignmentILi128EEEEEEvvEEEEvNT_6ParamsE,"a",@progbits
	.sectionflags	@""
	.align	4
.nv.constant0._ZN7cutlass13device_kernelINS_4gemm6kernel13GemmUniversalIN4cute5tupleIJiiiiEEENS1_10collective13CollectiveMmaINS1_35MainloopSm100TmaUmmaWarpSpecializedILi26ELi2ELi4ENS5_IJNS4_1CILi2EEENSA_ILi1EEESC_EEEEENS5_IJNSA_ILi64EEESF_NSA_ILi32EEEEEENS_6half_tENS5_IJlSC_lEEESI_SJ_NS4_8TiledMMAINS4_8MMA_AtomIJNS4_20SM100_MMA_F16BF16_SSISI_SI_fLi64ELi64ELNS4_4UMMA5MajorE0ELSO_0ELNSN_7ScaleInE0ELSP_0EEEEEENS4_6LayoutINS5_IJSC_SC_SC_EEENS5_IJNSA_ILi0EEESU_SU_EEEEENS5_IJNS4_10UnderscoreESX_SX_EEEEENS4_13SM90_TMA_LOADENS4_14ComposedLayoutINS4_7SwizzleILi2ELi4ELi3EEENS4_18smem_ptr_flag_bitsILi16EEENSS_INS5_IJNSA_ILi8EEESG_EEENS5_IJSG_SC_EEEEEEEvNS4_8identityENS4_23SM90_TMA_LOAD_MULTICASTES1A_vS1B_EENS_8epilogue10collective18CollectiveEpilogueINS1E_23Sm100TmaWarpSpecializedILi3ELi2ELi16ELb1ELb0EEEJSH_NS5_IJNSS_ISF_SC_EENSS_ISG_SC_EEEEESI_SJ_SI_SJ_NS1E_6fusion15FusionCallbacksIS1I_NS1M_17LinearCombinationISI_fSI_fLNS_15FloatRoundStyleE2EEESH_S1L_JEEENS4_5SM1004TMEM4LOAD26SM100_TMEM_LOAD_16dp256b4xES10_S1A_NS4_17SM75_U32x4_LDSM_NENS4_14SM90_TMA_STOREES1A_NS4_17SM90_U32x4_STSM_NENS4_39AutoVectorizingCopyWithAssumedAlignmentILi128EEEEEEvvEEEEvNT_6ParamsE:
	.zero		2944


//--------------------- SYMBOLS --------------------------

	.type		.nv.reservedSmem.offset0,@object
	.size		.nv.reservedSmem.offset0,0x4
	.type		.nv.reservedSmem.cap,@object
	.size		.nv.reservedSmem.cap,0x4
	.type		__assertfail,@function
